//
// Generated by NVIDIA NVVM Compiler
//
// Compiler Build ID: CL-36424714
// Cuda compilation tools, release 13.0, V13.0.88
// Based on NVVM 20.0.0
//

.version 9.0
.target sm_100
.address_size 64

	// .globl	_Z14delta_steppingPiS_S_S_S_S_S_
// _ZZ14delta_steppingPiS_S_S_S_S_S_E9nowIsNull_$_0 has been demoted
// _ZZ14delta_steppingPiS_S_S_S_S_S_E10quickBreak_$_0 has been demoted

.visible .entry _Z14delta_steppingPiS_S_S_S_S_S_(
	.param .u64 .ptr .align 1 _Z14delta_steppingPiS_S_S_S_S_S__param_0,
	.param .u64 .ptr .align 1 _Z14delta_steppingPiS_S_S_S_S_S__param_1,
	.param .u64 .ptr .align 1 _Z14delta_steppingPiS_S_S_S_S_S__param_2,
	.param .u64 .ptr .align 1 _Z14delta_steppingPiS_S_S_S_S_S__param_3,
	.param .u64 .ptr .align 1 _Z14delta_steppingPiS_S_S_S_S_S__param_4,
	.param .u64 .ptr .align 1 _Z14delta_steppingPiS_S_S_S_S_S__param_5,
	.param .u64 .ptr .align 1 _Z14delta_steppingPiS_S_S_S_S_S__param_6
)
{
	.local .align 16 .b8 	__local_depot0[608];
	.reg .b64 	%SP;
	.reg .b64 	%SPL;
	.reg .pred 	%p<32>;
	.reg .b16 	%rs<9>;
	.reg .b32 	%r<123>;
	.reg .b64 	%rd<72>;
	// demoted variable
	.shared .align 4 .u32 _ZZ14delta_steppingPiS_S_S_S_S_S_E9nowIsNull_$_0;
	// demoted variable
	.shared .align 4 .u32 _ZZ14delta_steppingPiS_S_S_S_S_S_E10quickBreak_$_0;
	mov.u64 	%SPL, __local_depot0;
	ld.param.u64 	%rd18, [_Z14delta_steppingPiS_S_S_S_S_S__param_1];
	ld.param.u64 	%rd19, [_Z14delta_steppingPiS_S_S_S_S_S__param_2];
	ld.param.u64 	%rd20, [_Z14delta_steppingPiS_S_S_S_S_S__param_3];
	ld.param.u64 	%rd21, [_Z14delta_steppingPiS_S_S_S_S_S__param_4];
	ld.param.u64 	%rd22, [_Z14delta_steppingPiS_S_S_S_S_S__param_5];
	ld.param.u64 	%rd23, [_Z14delta_steppingPiS_S_S_S_S_S__param_6];
	cvta.to.global.u64 	%rd1, %rd18;
	cvta.to.global.u64 	%rd2, %rd19;
	cvta.to.global.u64 	%rd3, %rd21;
	cvta.to.global.u64 	%rd4, %rd22;
	cvta.to.global.u64 	%rd5, %rd23;
	cvta.to.global.u64 	%rd6, %rd20;
	add.u64 	%rd7, %SPL, 0;
	add.u64 	%rd8, %SPL, 400;
	add.u64 	%rd9, %SPL, 500;
	mov.u32 	%r1, %tid.x;
	mov.u32 	%r104, %ctaid.x;
	mov.u32 	%r3, %ntid.x;
	ld.global.u32 	%r103, [%rd6];
	setp.ge.s32 	%p1, %r104, %r103;
	@%p1 bra 	$L__BB0_42;
$L__BB0_1:
	mov.b32 	%r54, -1;
	st.local.v4.u32 	[%rd7], {%r54, %r54, %r54, %r54};
	mov.b32 	%r55, 0;
	st.local.u32 	[%rd8], %r55;
	st.local.u32 	[%rd9], %r55;
	st.local.v4.u32 	[%rd7+16], {%r54, %r54, %r54, %r54};
	st.local.u32 	[%rd8+4], %r55;
	st.local.u32 	[%rd9+4], %r55;
	st.local.v4.u32 	[%rd7+32], {%r54, %r54, %r54, %r54};
	st.local.u32 	[%rd8+8], %r55;
	st.local.u32 	[%rd9+8], %r55;
	st.local.v4.u32 	[%rd7+48], {%r54, %r54, %r54, %r54};
	st.local.u32 	[%rd8+12], %r55;
	st.local.u32 	[%rd9+12], %r55;
	st.local.v4.u32 	[%rd7+64], {%r54, %r54, %r54, %r54};
	st.local.u32 	[%rd8+16], %r55;
	st.local.u32 	[%rd9+16], %r55;
	st.local.v4.u32 	[%rd7+80], {%r54, %r54, %r54, %r54};
	st.local.u32 	[%rd8+20], %r55;
	st.local.u32 	[%rd9+20], %r55;
	st.local.v4.u32 	[%rd7+96], {%r54, %r54, %r54, %r54};
	st.local.u32 	[%rd8+24], %r55;
	st.local.u32 	[%rd9+24], %r55;
	st.local.v4.u32 	[%rd7+112], {%r54, %r54, %r54, %r54};
	st.local.u32 	[%rd8+28], %r55;
	st.local.u32 	[%rd9+28], %r55;
	st.local.v4.u32 	[%rd7+128], {%r54, %r54, %r54, %r54};
	st.local.u32 	[%rd8+32], %r55;
	st.local.u32 	[%rd9+32], %r55;
	st.local.v4.u32 	[%rd7+144], {%r54, %r54, %r54, %r54};
	st.local.u32 	[%rd8+36], %r55;
	st.local.u32 	[%rd9+36], %r55;
	st.local.v4.u32 	[%rd7+160], {%r54, %r54, %r54, %r54};
	st.local.u32 	[%rd8+40], %r55;
	st.local.u32 	[%rd9+40], %r55;
	st.local.v4.u32 	[%rd7+176], {%r54, %r54, %r54, %r54};
	st.local.u32 	[%rd8+44], %r55;
	st.local.u32 	[%rd9+44], %r55;
	st.local.v4.u32 	[%rd7+192], {%r54, %r54, %r54, %r54};
	st.local.u32 	[%rd8+48], %r55;
	st.local.u32 	[%rd9+48], %r55;
	st.local.v4.u32 	[%rd7+208], {%r54, %r54, %r54, %r54};
	st.local.u32 	[%rd8+52], %r55;
	st.local.u32 	[%rd9+52], %r55;
	st.local.v4.u32 	[%rd7+224], {%r54, %r54, %r54, %r54};
	st.local.u32 	[%rd8+56], %r55;
	st.local.u32 	[%rd9+56], %r55;
	st.local.v4.u32 	[%rd7+240], {%r54, %r54, %r54, %r54};
	st.local.u32 	[%rd8+60], %r55;
	st.local.u32 	[%rd9+60], %r55;
	st.local.v4.u32 	[%rd7+256], {%r54, %r54, %r54, %r54};
	st.local.u32 	[%rd8+64], %r55;
	st.local.u32 	[%rd9+64], %r55;
	st.local.v4.u32 	[%rd7+272], {%r54, %r54, %r54, %r54};
	st.local.u32 	[%rd8+68], %r55;
	st.local.u32 	[%rd9+68], %r55;
	st.local.v4.u32 	[%rd7+288], {%r54, %r54, %r54, %r54};
	st.local.u32 	[%rd8+72], %r55;
	st.local.u32 	[%rd9+72], %r55;
	st.local.v4.u32 	[%rd7+304], {%r54, %r54, %r54, %r54};
	st.local.u32 	[%rd8+76], %r55;
	st.local.u32 	[%rd9+76], %r55;
	st.local.v4.u32 	[%rd7+320], {%r54, %r54, %r54, %r54};
	st.local.u32 	[%rd8+80], %r55;
	st.local.u32 	[%rd9+80], %r55;
	st.local.v4.u32 	[%rd7+336], {%r54, %r54, %r54, %r54};
	st.local.u32 	[%rd8+84], %r55;
	st.local.u32 	[%rd9+84], %r55;
	st.local.v4.u32 	[%rd7+352], {%r54, %r54, %r54, %r54};
	st.local.u32 	[%rd8+88], %r55;
	st.local.u32 	[%rd9+88], %r55;
	st.local.v4.u32 	[%rd7+368], {%r54, %r54, %r54, %r54};
	st.local.u32 	[%rd8+92], %r55;
	st.local.u32 	[%rd9+92], %r55;
	st.local.v4.u32 	[%rd7+384], {%r54, %r54, %r54, %r54};
	st.local.u32 	[%rd8+96], %r55;
	st.local.u32 	[%rd9+96], %r55;
	rem.u32 	%r56, %r104, %r3;
	setp.ne.s32 	%p2, %r1, %r56;
	@%p2 bra 	$L__BB0_3;
	div.u32 	%r57, %r104, %r3;
	cvt.u64.u32 	%rd27, %r57;
	mul.wide.u32 	%rd28, %r57, 4;
	add.s64 	%rd29, %rd7, %rd28;
	mov.b32 	%r58, 0;
	st.local.u32 	[%rd29], %r58;
	add.s64 	%rd30, %rd9, %rd27;
	mov.b16 	%rs1, 1;
	st.local.u8 	[%rd30], %rs1;
	add.s64 	%rd31, %rd8, %rd27;
	st.local.u8 	[%rd31], %rs1;
$L__BB0_3:
	mov.b32 	%r60, 1;
	st.shared.u32 	[_ZZ14delta_steppingPiS_S_S_S_S_S_E9nowIsNull_$_0], %r60;
	st.shared.u32 	[_ZZ14delta_steppingPiS_S_S_S_S_S_E10quickBreak_$_0], %r60;
	mul.lo.s32 	%r7, %r103, %r104;
	bar.sync 	0;
	mov.b32 	%r105, 0;
$L__BB0_4:
	ld.global.u32 	%r9, [%rd6];
	setp.ge.s32 	%p3, %r1, %r9;
	ld.shared.u32 	%r61, [_ZZ14delta_steppingPiS_S_S_S_S_S_E10quickBreak_$_0];
	setp.ne.s32 	%p4, %r61, 0;
	or.pred  	%p5, %p3, %p4;
	mov.u32 	%r106, %r1;
	@%p5 bra 	$L__BB0_8;
	bra.uni 	$L__BB0_6;
$L__BB0_5:
	setp.ge.s32 	%p7, %r106, %r9;
	@%p7 bra 	$L__BB0_8;
$L__BB0_6:
	div.u32 	%r63, %r106, %r3;
	mul.wide.u32 	%rd32, %r63, 4;
	add.s64 	%rd33, %rd7, %rd32;
	ld.local.u32 	%r64, [%rd33];
	setp.eq.s32 	%p6, %r64, -1;
	add.s32 	%r106, %r106, %r3;
	@%p6 bra 	$L__BB0_5;
	mov.b32 	%r65, 1;
	st.shared.u32 	[_ZZ14delta_steppingPiS_S_S_S_S_S_E10quickBreak_$_0], %r65;
$L__BB0_8:
	bar.sync 	0;
	ld.shared.u32 	%r66, [_ZZ14delta_steppingPiS_S_S_S_S_S_E10quickBreak_$_0];
	setp.eq.s32 	%p8, %r66, 0;
	@%p8 bra 	$L__BB0_41;
	ld.shared.u32 	%r67, [_ZZ14delta_steppingPiS_S_S_S_S_S_E9nowIsNull_$_0];
	setp.eq.s32 	%p9, %r67, 0;
	@%p9 bra 	$L__BB0_10;
	bra.uni 	$L__BB0_24;
$L__BB0_10:
	ld.global.u32 	%r114, [%rd6];
	setp.ge.s32 	%p22, %r1, %r114;
	mov.u32 	%r115, %r1;
	@%p22 bra 	$L__BB0_18;
$L__BB0_11:
	div.u32 	%r87, %r115, %r3;
	cvt.u64.u32 	%rd53, %r87;
	add.s64 	%rd14, %rd8, %rd53;
	ld.local.u8 	%rs6, [%rd14];
	setp.eq.s16 	%p23, %rs6, 0;
	@%p23 bra 	$L__BB0_17;
	ld.param.u64 	%rd71, [_Z14delta_steppingPiS_S_S_S_S_S__param_0];
	mov.b16 	%rs7, 0;
	st.local.u8 	[%rd14], %rs7;
	cvta.to.global.u64 	%rd54, %rd71;
	mul.wide.u32 	%rd55, %r115, 4;
	add.s64 	%rd15, %rd54, %rd55;
	ld.global.u32 	%r117, [%rd15];
	ld.global.u32 	%r118, [%rd15+4];
	setp.ge.s32 	%p24, %r117, %r118;
	@%p24 bra 	$L__BB0_17;
$L__BB0_13:
	mul.wide.s32 	%rd56, %r117, 4;
	add.s64 	%rd57, %rd2, %rd56;
	ld.global.u32 	%r37, [%rd57];
	ld.global.u32 	%r88, [%rd3];
	setp.le.s32 	%p25, %r37, %r88;
	@%p25 bra 	$L__BB0_15;
	mul.wide.s32 	%rd58, %r117, 4;
	add.s64 	%rd59, %rd1, %rd58;
	ld.global.u32 	%r89, [%rd59];
	add.s32 	%r90, %r89, %r7;
	mul.wide.s32 	%rd60, %r90, 4;
	add.s64 	%rd61, %rd5, %rd60;
	add.s32 	%r91, %r115, %r7;
	mul.wide.s32 	%rd62, %r91, 4;
	add.s64 	%rd63, %rd4, %rd62;
	ld.global.u32 	%r92, [%rd63];
	add.s32 	%r93, %r37, %r92;
	atom.global.min.s32 	%r94, [%rd61], %r93;
	ld.global.u32 	%r118, [%rd15+4];
$L__BB0_15:
	add.s32 	%r117, %r117, 1;
	setp.lt.s32 	%p26, %r117, %r118;
	@%p26 bra 	$L__BB0_13;
	ld.global.u32 	%r114, [%rd6];
$L__BB0_17:
	add.s32 	%r115, %r115, %r3;
	setp.lt.s32 	%p27, %r115, %r114;
	@%p27 bra 	$L__BB0_11;
$L__BB0_18:
	bar.sync 	0;
	ld.global.u32 	%r122, [%rd6];
	setp.ge.s32 	%p28, %r1, %r122;
	@%p28 bra 	$L__BB0_23;
	mov.u32 	%r121, %r1;
$L__BB0_20:
	add.s32 	%r95, %r121, %r7;
	mul.wide.s32 	%rd64, %r95, 4;
	add.s64 	%rd65, %rd5, %rd64;
	ld.global.u32 	%r47, [%rd65];
	add.s64 	%rd16, %rd4, %rd64;
	ld.global.u32 	%r96, [%rd16];
	setp.ge.s32 	%p29, %r47, %r96;
	@%p29 bra 	$L__BB0_22;
	div.u32 	%r97, %r121, %r3;
	st.global.u32 	[%rd16], %r47;
	ld.global.u32 	%r98, [%rd3];
	div.s32 	%r99, %r47, %r98;
	cvt.u64.u32 	%rd66, %r97;
	mul.wide.u32 	%rd67, %r97, 4;
	add.s64 	%rd68, %rd7, %rd67;
	st.local.u32 	[%rd68], %r99;
	add.s64 	%rd69, %rd9, %rd66;
	mov.b16 	%rs8, 1;
	st.local.u8 	[%rd69], %rs8;
	ld.global.u32 	%r122, [%rd6];
$L__BB0_22:
	add.s32 	%r121, %r121, %r3;
	setp.lt.s32 	%p30, %r121, %r122;
	@%p30 bra 	$L__BB0_20;
$L__BB0_23:
	add.s32 	%r105, %r105, 1;
	mov.b32 	%r100, 1;
	st.shared.u32 	[_ZZ14delta_steppingPiS_S_S_S_S_S_E9nowIsNull_$_0], %r100;
	mov.b32 	%r101, 0;
	st.shared.u32 	[_ZZ14delta_steppingPiS_S_S_S_S_S_E10quickBreak_$_0], %r101;
	bar.sync 	0;
	bra.uni 	$L__BB0_4;
$L__BB0_24:
	ld.global.u32 	%r112, [%rd6];
	setp.ge.s32 	%p10, %r1, %r112;
	@%p10 bra 	$L__BB0_34;
	mov.u32 	%r108, %r1;
$L__BB0_26:
	div.u32 	%r16, %r108, %r3;
	mul.wide.u32 	%rd34, %r16, 4;
	add.s64 	%rd10, %rd7, %rd34;
	ld.local.u32 	%r68, [%rd10];
	setp.ne.s32 	%p11, %r68, %r105;
	@%p11 bra 	$L__BB0_33;
	cvt.u64.u32 	%rd35, %r16;
	mov.b32 	%r69, -1;
	st.local.u32 	[%rd10], %r69;
	add.s64 	%rd36, %rd8, %rd35;
	mov.b16 	%rs2, 1;
	st.local.u8 	[%rd36], %rs2;
	add.s64 	%rd11, %rd9, %rd35;
	ld.local.u8 	%rs3, [%rd11];
	setp.eq.s16 	%p12, %rs3, 0;
	@%p12 bra 	$L__BB0_33;
	ld.param.u64 	%rd70, [_Z14delta_steppingPiS_S_S_S_S_S__param_0];
	mov.b16 	%rs4, 0;
	st.local.u8 	[%rd11], %rs4;
	cvta.to.global.u64 	%rd37, %rd70;
	mul.wide.u32 	%rd38, %r108, 4;
	add.s64 	%rd12, %rd37, %rd38;
	ld.global.u32 	%r110, [%rd12];
	ld.global.u32 	%r111, [%rd12+4];
	setp.ge.s32 	%p13, %r110, %r111;
	@%p13 bra 	$L__BB0_33;
$L__BB0_29:
	mul.wide.s32 	%rd39, %r110, 4;
	add.s64 	%rd40, %rd2, %rd39;
	ld.global.u32 	%r21, [%rd40];
	ld.global.u32 	%r70, [%rd3];
	setp.gt.s32 	%p14, %r21, %r70;
	@%p14 bra 	$L__BB0_31;
	mul.wide.s32 	%rd41, %r110, 4;
	add.s64 	%rd42, %rd1, %rd41;
	ld.global.u32 	%r71, [%rd42];
	add.s32 	%r72, %r71, %r7;
	mul.wide.s32 	%rd43, %r72, 4;
	add.s64 	%rd44, %rd5, %rd43;
	add.s32 	%r73, %r108, %r7;
	mul.wide.s32 	%rd45, %r73, 4;
	add.s64 	%rd46, %rd4, %rd45;
	ld.global.u32 	%r74, [%rd46];
	add.s32 	%r75, %r21, %r74;
	atom.global.min.s32 	%r76, [%rd44], %r75;
	ld.global.u32 	%r111, [%rd12+4];
$L__BB0_31:
	add.s32 	%r110, %r110, 1;
	setp.lt.s32 	%p15, %r110, %r111;
	@%p15 bra 	$L__BB0_29;
	ld.global.u32 	%r112, [%rd6];
$L__BB0_33:
	add.s32 	%r108, %r108, %r3;
	setp.lt.s32 	%p16, %r108, %r112;
	@%p16 bra 	$L__BB0_26;
$L__BB0_34:
	mov.b32 	%r77, 0;
	st.shared.u32 	[_ZZ14delta_steppingPiS_S_S_S_S_S_E9nowIsNull_$_0], %r77;
	bar.sync 	0;
	ld.global.u32 	%r78, [%rd6];
	setp.ge.s32 	%p17, %r1, %r78;
	@%p17 bra 	$L__BB0_40;
	mov.u32 	%r113, %r1;
$L__BB0_36:
	add.s32 	%r79, %r113, %r7;
	mul.wide.s32 	%rd47, %r79, 4;
	add.s64 	%rd48, %rd5, %rd47;
	ld.global.u32 	%r29, [%rd48];
	add.s64 	%rd13, %rd4, %rd47;
	ld.global.u32 	%r80, [%rd13];
	setp.ge.s32 	%p18, %r29, %r80;
	@%p18 bra 	$L__BB0_39;
	div.u32 	%r81, %r113, %r3;
	st.global.u32 	[%rd13], %r29;
	ld.global.u32 	%r82, [%rd3];
	div.s32 	%r83, %r29, %r82;
	cvt.u64.u32 	%rd49, %r81;
	mul.wide.u32 	%rd50, %r81, 4;
	add.s64 	%rd51, %rd7, %rd50;
	st.local.u32 	[%rd51], %r83;
	add.s64 	%rd52, %rd9, %rd49;
	mov.b16 	%rs5, 1;
	st.local.u8 	[%rd52], %rs5;
	setp.ne.s32 	%p19, %r83, %r105;
	@%p19 bra 	$L__BB0_39;
	mov.b32 	%r84, 1;
	st.shared.u32 	[_ZZ14delta_steppingPiS_S_S_S_S_S_E9nowIsNull_$_0], %r84;
$L__BB0_39:
	add.s32 	%r113, %r113, %r3;
	ld.global.u32 	%r85, [%rd6];
	setp.lt.s32 	%p20, %r113, %r85;
	@%p20 bra 	$L__BB0_36;
$L__BB0_40:
	bar.sync 	0;
	ld.shared.u32 	%r86, [_ZZ14delta_steppingPiS_S_S_S_S_S_E9nowIsNull_$_0];
	setp.eq.s32 	%p21, %r86, 0;
	@%p21 bra 	$L__BB0_10;
	bra.uni 	$L__BB0_24;
$L__BB0_41:
	mov.u32 	%r102, %nctaid.x;
	add.s32 	%r104, %r104, %r102;
	ld.global.u32 	%r103, [%rd6];
	setp.lt.s32 	%p31, %r104, %r103;
	@%p31 bra 	$L__BB0_1;
$L__BB0_42:
	ret;

}


// ===== COMPILED SASS (sm_100) =====

	.target	sm_100

	.elftype	@"ET_EXEC"


//--------------------- .note.nv.tkinfo           --------------------------
	.section	.note.nv.tkinfo,"",@"SHT_NOTE"
	.sectionflags	@"SHF_NOTE_NV_TKINFO"
	.tkinfo
        /*0018*/ 	.word	0x00000002
        /*0030*/ 	.string	""
        /*0030*/ 	.string	"ptxas"
        /*0030*/ 	.string	"Cuda compilation tools, release 13.0, V13.0.88"
        /*0030*/ 	.string	"Build cuda_13.0.r13.0/compiler.36424714_0"
        /*0030*/ 	.string	"-arch sm_100 -m 64 "



//--------------------- .note.nv.cuinfo           --------------------------
	.section	.note.nv.cuinfo,"",@"SHT_NOTE"
	.sectionflags	@"SHF_NOTE_NV_CUINFO"
        /*0018*/ 	.short	0x0002
        /*001a*/ 	.short	0x0064
        /*001c*/ 	.short	0x0082
	.zero		2


//--------------------- .nv.info                  --------------------------
	.section	.nv.info,"",@"SHT_CUDA_INFO"
	.align	4


	//----- nvinfo : EIATTR_REGCOUNT
	.align		4
        /*0000*/ 	.byte	0x04, 0x2f
        /*0002*/ 	.short	(.L_1 - .L_0)
	.align		4
.L_0:
        /*0004*/ 	.word	index@(_Z14delta_steppingPiS_S_S_S_S_S_)
        /*0008*/ 	.word	0x0000001e


	//----- nvinfo : EIATTR_FRAME_SIZE
	.align		4
.L_1:
        /*000c*/ 	.byte	0x04, 0x11
        /*000e*/ 	.short	(.L_3 - .L_2)
	.align		4
.L_2:
        /*0010*/ 	.word	index@(_Z14delta_steppingPiS_S_S_S_S_S_)
        /*0014*/ 	.word	0x00000260


	//----- nvinfo : EIATTR_MIN_STACK_SIZE
	.align		4
.L_3:
        /*0018*/ 	.byte	0x04, 0x12
        /*001a*/ 	.short	(.L_5 - .L_4)
	.align		4
.L_4:
        /*001c*/ 	.word	index@(_Z14delta_steppingPiS_S_S_S_S_S_)
        /*0020*/ 	.word	0x00000260
.L_5:


//--------------------- .nv.compat                --------------------------
	.section	.nv.compat,"",@"SHT_CUDA_COMPAT_INFO"
	.align	4
        /*0000*/ 	.byte	0x02, 0x09, 0x00, 0x00, 0x02, 0x02, 0x01, 0x00, 0x02, 0x05, 0x05, 0x00, 0x03, 0x07, 0x01, 0x01
        /*0010*/ 	.byte	0x02, 0x03, 0x00, 0x00, 0x02, 0x06, 0x01, 0x00, 0x04, 0x0b, 0x08, 0x00, 0x09, 0x00, 0x00, 0x00
        /*0020*/ 	.byte	0x00, 0x00, 0x00, 0x00


//--------------------- .nv.info._Z14delta_steppingPiS_S_S_S_S_S_ --------------------------
	.section	.nv.info._Z14delta_steppingPiS_S_S_S_S_S_,"",@"SHT_CUDA_INFO"
	.sectionflags	@""
	.align	4


	//----- nvinfo : EIATTR_CUDA_API_VERSION
	.align		4
        /*0000*/ 	.byte	0x04, 0x37
        /*0002*/ 	.short	(.L_7 - .L_6)
.L_6:
        /*0004*/ 	.word	0x00000082


	//----- nvinfo : EIATTR_KPARAM_INFO
	.align		4
.L_7:
        /*0008*/ 	.byte	0x04, 0x17
        /*000a*/ 	.short	(.L_9 - .L_8)
.L_8:
        /*000c*/ 	.word	0x00000000
        /*0010*/ 	.short	0x0006
        /*0012*/ 	.short	0x0030
        /*0014*/ 	.byte	0x00, 0xf5, 0x21, 0x00


	//----- nvinfo : EIATTR_KPARAM_INFO
	.align		4
.L_9:
        /*0018*/ 	.byte	0x04, 0x17
        /*001a*/ 	.short	(.L_11 - .L_10)
.L_10:
        /*001c*/ 	.word	0x00000000
        /*0020*/ 	.short	0x0005
        /*0022*/ 	.short	0x0028
        /*0024*/ 	.byte	0x00, 0xf5, 0x21, 0x00


	//----- nvinfo : EIATTR_KPARAM_INFO
	.align		4
.L_11:
        /*0028*/ 	.byte	0x04, 0x17
        /*002a*/ 	.short	(.L_13 - .L_12)
.L_12:
        /*002c*/ 	.word	0x00000000
        /*0030*/ 	.short	0x0004
        /*0032*/ 	.short	0x0020
        /*0034*/ 	.byte	0x00, 0xf5, 0x21, 0x00


	//----- nvinfo : EIATTR_KPARAM_INFO
	.align		4
.L_13:
        /*0038*/ 	.byte	0x04, 0x17
        /*003a*/ 	.short	(.L_15 - .L_14)
.L_14:
        /*003c*/ 	.word	0x00000000
        /*0040*/ 	.short	0x0003
        /*0042*/ 	.short	0x0018
        /*0044*/ 	.byte	0x00, 0xf5, 0x21, 0x00


	//----- nvinfo : EIATTR_KPARAM_INFO
	.align		4
.L_15:
        /*0048*/ 	.byte	0x04, 0x17
        /*004a*/ 	.short	(.L_17 - .L_16)
.L_16:
        /*004c*/ 	.word	0x00000000
        /*0050*/ 	.short	0x0002
        /*0052*/ 	.short	0x0010
        /*0054*/ 	.byte	0x00, 0xf5, 0x21, 0x00


	//----- nvinfo : EIATTR_KPARAM_INFO
	.align		4
.L_17:
        /*0058*/ 	.byte	0x04, 0x17
        /*005a*/ 	.short	(.L_19 - .L_18)
.L_18:
        /*005c*/ 	.word	0x00000000
        /*0060*/ 	.short	0x0001
        /*0062*/ 	.short	0x0008
        /*0064*/ 	.byte	0x00, 0xf5, 0x21, 0x00


	//----- nvinfo : EIATTR_KPARAM_INFO
	.align		4
.L_19:
        /*0068*/ 	.byte	0x04, 0x17
        /*006a*/ 	.short	(.L_21 - .L_20)
.L_20:
        /*006c*/ 	.word	0x00000000
        /*0070*/ 	.short	0x0000
        /*0072*/ 	.short	0x0000
        /*0074*/ 	.byte	0x00, 0xf5, 0x21, 0x00


	//----- nvinfo : EIATTR_SPARSE_MMA_MASK
	.align		4
.L_21:
        /*0078*/ 	.byte	0x03, 0x50
        /*007a*/ 	.short	0x0000


	//----- nvinfo : EIATTR_MAXREG_COUNT
	.align		4
        /*007c*/ 	.byte	0x03, 0x1b
        /*007e*/ 	.short	0x00ff


	//----- nvinfo : EIATTR_NUM_BARRIERS
	.align		4
        /*0080*/ 	.byte	0x02, 0x4c
        /*0082*/ 	.byte	0x01
	.zero		1


	//----- nvinfo : EIATTR_MERCURY_ISA_VERSION
	.align		4
        /*0084*/ 	.byte	0x03, 0x5f
        /*0086*/ 	.short	0x0101


	//----- nvinfo : EIATTR_VRC_CTA_INIT_COUNT
	.align		4
        /*0088*/ 	.byte	0x02, 0x4a
	.zero		1
	.zero		1


	//----- nvinfo : EIATTR_EXIT_INSTR_OFFSETS
	.align		4
        /*008c*/ 	.byte	0x04, 0x1c
        /*008e*/ 	.short	(.L_23 - .L_22)


	//   ....[0]....
.L_22:
        /*0090*/ 	.word	0x00000070


	//   ....[1]....
        /*0094*/ 	.word	0x000020e0


	//----- nvinfo : EIATTR_CRS_STACK_SIZE
	.align		4
.L_23:
        /*0098*/ 	.byte	0x04, 0x1e
        /*009a*/ 	.short	(.L_25 - .L_24)
.L_24:
        /*009c*/ 	.word	0x00000000


	//----- nvinfo : EIATTR_CBANK_PARAM_SIZE
	.align		4
.L_25:
        /*00a0*/ 	.byte	0x03, 0x19
        /*00a2*/ 	.short	0x0038


	//----- nvinfo : EIATTR_PARAM_CBANK
	.align		4
        /*00a4*/ 	.byte	0x04, 0x0a
        /*00a6*/ 	.short	(.L_27 - .L_26)
	.align		4
.L_26:
        /*00a8*/ 	.word	index@(.nv.constant0._Z14delta_steppingPiS_S_S_S_S_S_)
        /*00ac*/ 	.short	0x0380
        /*00ae*/ 	.short	0x0038


	//----- nvinfo : EIATTR_SW_WAR
	.align		4
.L_27:
        /*00b0*/ 	.byte	0x04, 0x36
        /*00b2*/ 	.short	(.L_29 - .L_28)
.L_28:
        /*00b4*/ 	.word	0x00000008
.L_29:


//--------------------- .nv.callgraph             --------------------------
	.section	.nv.callgraph,"",@"SHT_CUDA_CALLGRAPH"
	.align	4
	.sectionentsize	8
	.align		4
        /*0000*/ 	.word	0x00000000
	.align		4
        /*0004*/ 	.word	0xffffffff
	.align		4
        /*0008*/ 	.word	0x00000000
	.align		4
        /*000c*/ 	.word	0xfffffffe
	.align		4
        /*0010*/ 	.word	0x00000000
	.align		4
        /*0014*/ 	.word	0xfffffffd
	.align		4
        /*0018*/ 	.word	0x00000000
	.align		4
        /*001c*/ 	.word	0xfffffffc


//--------------------- .text._Z14delta_steppingPiS_S_S_S_S_S_ --------------------------
	.section	.text._Z14delta_steppingPiS_S_S_S_S_S_,"ax",@progbits
	.align	128
        .global         _Z14delta_steppingPiS_S_S_S_S_S_
        .type           _Z14delta_steppingPiS_S_S_S_S_S_,@function
        .size           _Z14delta_steppingPiS_S_S_S_S_S_,(.L_x_40 - _Z14delta_steppingPiS_S_S_S_S_S_)
        .other          _Z14delta_steppingPiS_S_S_S_S_S_,@"STO_CUDA_ENTRY STV_DEFAULT"
_Z14delta_steppingPiS_S_S_S_S_S_:
.text._Z14delta_steppingPiS_S_S_S_S_S_:
[----:B------:R-:W0:Y:S08]  /*0000*/  LDC R1, c[0x0][0x37c] ;  /* 0x0000df00ff017b82 */ /* 0x000e300000000800 */
[----:B------:R-:W1:Y:S01]  /*0010*/  LDC.64 R2, c[0x0][0x398] ;  /* 0x0000e600ff027b82 */ /* 0x000e620000000a00 */
[----:B------:R-:W1:Y:S01]  /*0020*/  LDCU.64 UR8, c[0x0][0x358] ;  /* 0x00006b00ff0877ac */ /* 0x000e620008000a00 */
[----:B0-----:R-:W-:Y:S01]  /*0030*/  VIADD R1, R1, 0xfffffda0 ;  /* 0xfffffda001017836 */ /* 0x001fe20000000000 */
[----:B-1----:R-:W2:Y:S05]  /*0040*/  LDG.E R9, desc[UR8][R2.64] ;  /* 0x0000000802097981 */ /* 0x002eaa000c1e1900 */
[----:B------:R-:W2:Y:S02]  /*0050*/  S2UR UR4, SR_CTAID.X ;  /* 0x00000000000479c3 */ /* 0x000ea40000002500 */
[----:B--2---:R-:W-:-:S13]  /*0060*/  ISETP.LE.AND P0, PT, R9, UR4, PT ;  /* 0x0000000409007c0c */ /* 0x004fda000bf03270 */
[----:B------:R-:W-:Y:S05]  /*0070*/  @P0 EXIT ;  /* 0x000000000000094d */ /* 0x000fea0003800000 */
[----:B------:R-:W0:Y:S01]  /*0080*/  S2R R3, SR_TID.X ;  /* 0x0000000000037919 */ /* 0x000e220000002100 */
[----:B------:R-:W-:Y:S01]  /*0090*/  IMAD.U32 R2, RZ, RZ, UR4 ;  /* 0x00000004ff027e24 */ /* 0x000fe2000f8e00ff */
[----:B------:R-:W1:Y:S06]  /*00a0*/  LDCU UR7, c[0x0][0x360] ;  /* 0x00006c00ff0777ac */ /* 0x000e6c0008000800 */
.L_x_38:
[----:B-1----:R-:W1:Y:S01]  /*00b0*/  I2F.U32.RP R6, UR7 ;  /* 0x0000000700067d06 */ /* 0x002e620008209000 */
[----:B------:R-:W-:Y:S01]  /*00c0*/  IMAD.MOV.U32 R4, RZ, RZ, RZ ;  /* 0x000000ffff047224 */ /* 0x000fe200078e00ff */
[----:B------:R-:W-:Y:S01]  /*00d0*/  ISETP.NE.U32.AND P2, PT, RZ, UR7, PT ;  /* 0x00000007ff007c0c */ /* 0x000fe2000bf45070 */
[----:B------:R2:W-:Y:S01]  /*00e0*/  STL [R1+0x190], RZ ;  /* 0x000190ff01007387 */ /* 0x0005e20000100800 */
[----:B------:R-:W-:Y:S01]  /*00f0*/  LOP3.LUT R11, RZ, UR7, RZ, 0x33, !PT ;  /* 0x00000007ff0b7c12 */ /* 0x000fe2000f8e33ff */
[----:B------:R-:W-:Y:S02]  /*0100*/  BSSY.RECONVERGENT B0, `(.L_x_0) ;  /* 0x0000068000007945 */ /* 0x000fe40003800200 */
[----:B------:R2:W-:Y:S04]  /*0110*/  STL [R1+0x1f4], RZ ;  /* 0x0001f4ff01007387 */ /* 0x0005e80000100800 */
[----:B------:R2:W-:Y:S01]  /*0120*/  STL [R1+0x194], RZ ;  /* 0x000194ff01007387 */ /* 0x0005e20000100800 */
[----:B-1----:R-:W1:Y:S03]  /*0130*/  MUFU.RCP R6, R6 ;  /* 0x0000000600067308 */ /* 0x002e660000001000 */
[----:B------:R2:W-:Y:S04]  /*0140*/  STL [R1+0x1f8], RZ ;  /* 0x0001f8ff01007387 */ /* 0x0005e80000100800 */
[----:B------:R2:W-:Y:S04]  /*0150*/  STL [R1+0x198], RZ ;  /* 0x000198ff01007387 */ /* 0x0005e80000100800 */
[----:B------:R2:W-:Y:S04]  /*0160*/  STL [R1+0x1fc], RZ ;  /* 0x0001fcff01007387 */ /* 0x0005e80000100800 */
[----:B------:R2:W-:Y:S01]  /*0170*/  STL [R1+0x19c], RZ ;  /* 0x00019cff01007387 */ /* 0x0005e20000100800 */
[----:B-1----:R-:W-:-:S03]  /*0180*/  IADD3 R5, PT, PT, R6, 0xffffffe, RZ ;  /* 0x0ffffffe06057810 */ /* 0x002fc60007ffe0ff */
[----:B------:R2:W-:Y:S01]  /*0190*/  STL [R1+0x200], RZ ;  /* 0x000200ff01007387 */ /* 0x0005e20000100800 */
[----:B------:R-:W-:-:S03]  /*01a0*/  MOV R6, 0xffffffff ;  /* 0xffffffff00067802 */ /* 0x000fc60000000f00 */
[----:B------:R2:W-:Y:S01]  /*01b0*/  STL [R1+0x1a0], RZ ;  /* 0x0001a0ff01007387 */ /* 0x0005e20000100800 */
[----:B------:R-:W1:Y:S03]  /*01c0*/  F2I.FTZ.U32.TRUNC.NTZ R5, R5 ;  /* 0x0000000500057305 */ /* 0x000e66000021f000 */
[----:B------:R2:W-:Y:S04]  /*01d0*/  STL [R1+0x204], RZ ;  /* 0x000204ff01007387 */ /* 0x0005e80000100800 */
[----:B------:R2:W-:Y:S04]  /*01e0*/  STL [R1+0x1a4], RZ ;  /* 0x0001a4ff01007387 */ /* 0x0005e80000100800 */
[----:B------:R2:W-:Y:S01]  /*01f0*/  STL [R1+0x208], RZ ;  /* 0x000208ff01007387 */ /* 0x0005e20000100800 */
[----:B-1----:R-:W-:-:S03]  /*0200*/  IMAD.MOV R7, RZ, RZ, -R5 ;  /* 0x000000ffff077224 */ /* 0x002fc600078e0a05 */
[----:B------:R2:W-:Y:S01]  /*0210*/  STL [R1+0x1a8], RZ ;  /* 0x0001a8ff01007387 */ /* 0x0005e20000100800 */
[----:B------:R-:W-:-:S03]  /*0220*/  IMAD R7, R7, UR7, RZ ;  /* 0x0000000707077c24 */ /* 0x000fc6000f8e02ff */
[----:B------:R2:W-:Y:S01]  /*0230*/  STL [R1+0x20c], RZ ;  /* 0x00020cff01007387 */ /* 0x0005e20000100800 */
[----:B------:R-:W-:-:S03]  /*0240*/  IMAD.HI.U32 R7, R5, R7, R4 ;  /* 0x0000000705077227 */ /* 0x000fc600078e0004 */
[----:B------:R2:W-:Y:S01]  /*0250*/  STL [R1+0x1ac], RZ ;  /* 0x0001acff01007387 */ /* 0x0005e20000100800 */
[----:B------:R-:W-:-:S03]  /*0260*/  IMAD.MOV.U32 R4, RZ, RZ, -0x1 ;  /* 0xffffffffff047424 */ /* 0x000fc600078e00ff */
[----:B------:R2:W-:Y:S01]  /*0270*/  STL [R1+0x210], RZ ;  /* 0x000210ff01007387 */ /* 0x0005e20000100800 */
[----:B------:R-:W-:-:S03]  /*0280*/  IMAD.HI.U32 R8, R7, R2, RZ ;  /* 0x0000000207087227 */ /* 0x000fc600078e00ff */
[----:B------:R2:W-:Y:S01]  /*0290*/  STL [R1+0x1b0], RZ ;  /* 0x0001b0ff01007387 */ /* 0x0005e20000100800 */
[----:B------:R-:W-:Y:S01]  /*02a0*/  IMAD.MOV.U32 R5, RZ, RZ, -0x1 ;  /* 0xffffffffff057424 */ /* 0x000fe200078e00ff */
[----:B------:R-:W-:Y:S02]  /*02b0*/  IADD3 R7, PT, PT, -R8, RZ, RZ ;  /* 0x000000ff08077210 */ /* 0x000fe40007ffe1ff */
[----:B------:R2:W-:Y:S03]  /*02c0*/  STL [R1+0x214], RZ ;  /* 0x000214ff01007387 */ /* 0x0005e60000100800 */
[----:B0-----:R-:W-:Y:S01]  /*02d0*/  IMAD R0, R7, UR7, R2 ;  /* 0x0000000707007c24 */ /* 0x001fe2000f8e0202 */
[----:B------:R2:W-:Y:S01]  /*02e0*/  STL [R1+0x1b4], RZ ;  /* 0x0001b4ff01007387 */ /* 0x0005e20000100800 */
[----:B------:R-:W-:-:S03]  /*02f0*/  IMAD.MOV.U32 R7, RZ, RZ, -0x1 ;  /* 0xffffffffff077424 */ /* 0x000fc600078e00ff */
[C---:B------:R-:W-:Y:S01]  /*0300*/  ISETP.GE.U32.AND P0, PT, R0.reuse, UR7, PT ;  /* 0x0000000700007c0c */ /* 0x040fe2000bf06070 */
[----:B------:R2:W-:Y:S04]  /*0310*/  STL [R1+0x218], RZ ;  /* 0x000218ff01007387 */ /* 0x0005e80000100800 */
[----:B------:R2:W-:Y:S04]  /*0320*/  STL.128 [R1], R4 ;  /* 0x0000000401007387 */ /* 0x0005e80000100c00 */
[----:B------:R2:W-:Y:S04]  /*0330*/  STL.128 [R1+0x10], R4 ;  /* 0x0000100401007387 */ /* 0x0005e80000100c00 */
[----:B------:R-:W-:Y:S01]  /*0340*/  @P0 VIADD R0, R0, -UR7 ;  /* 0x8000000700000c36 */ /* 0x000fe20008000000 */
[----:B------:R2:W-:Y:S04]  /*0350*/  STL.128 [R1+0x20], R4 ;  /* 0x0000200401007387 */ /* 0x0005e80000100c00 */
[C---:B------:R-:W-:Y:S01]  /*0360*/  ISETP.GE.U32.AND P1, PT, R0.reuse, UR7, PT ;  /* 0x0000000700007c0c */ /* 0x040fe2000bf26070 */
[----:B------:R2:W-:Y:S04]  /*0370*/  STL.128 [R1+0x30], R4 ;  /* 0x0000300401007387 */ /* 0x0005e80000100c00 */
[----:B------:R2:W-:Y:S04]  /*0380*/  STL.128 [R1+0x40], R4 ;  /* 0x0000400401007387 */ /* 0x0005e80000100c00 */
[----:B------:R2:W-:Y:S04]  /*0390*/  STL.128 [R1+0x50], R4 ;  /* 0x0000500401007387 */ /* 0x0005e80000100c00 */
[----:B------:R-:W-:Y:S01]  /*03a0*/  @P1 IADD3 R0, PT, PT, R0, -UR7, RZ ;  /* 0x8000000700001c10 */ /* 0x000fe2000fffe0ff */
[----:B------:R2:W-:Y:S03]  /*03b0*/  STL.128 [R1+0x60], R4 ;  /* 0x0000600401007387 */ /* 0x0005e60000100c00 */
[----:B------:R-:W-:Y:S01]  /*03c0*/  SEL R0, R11, R0, !P2 ;  /* 0x000000000b007207 */ /* 0x000fe20005000000 */
[----:B------:R2:W-:Y:S03]  /*03d0*/  STL.128 [R1+0x70], R4 ;  /* 0x0000700401007387 */ /* 0x0005e60000100c00 */
[----:B0-----:R-:W-:Y:S01]  /*03e0*/  ISETP.NE.AND P3, PT, R3, R0, PT ;  /* 0x000000000300720c */ /* 0x001fe20003f65270 */
[----:B------:R2:W-:Y:S04]  /*03f0*/  STL.128 [R1+0x80], R4 ;  /* 0x0000800401007387 */ /* 0x0005e80000100c00 */
        /* <DEDUP_REMOVED lines=16> */
[----:B------:R2:W-:Y:S04]  /*0500*/  STL [R1+0x1b8], RZ ;  /* 0x0001b8ff01007387 */ /* 0x0005e80000100800 */
        /* <DEDUP_REMOVED lines=28> */
[----:B------:R2:W-:Y:S01]  /*06d0*/  STL [R1+0x254], RZ ;  /* 0x000254ff01007387 */ /* 0x0005e20000100800 */
[----:B------:R-:W-:Y:S05]  /*06e0*/  @P3 BRA `(.L_x_1) ;  /* 0x0000000000243947 */ /* 0x000fea0003800000 */
[----:B------:R-:W-:Y:S02]  /*06f0*/  @P0 VIADD R8, R8, 0x1 ;  /* 0x0000000108080836 */ /* 0x000fe40000000000 */
[----:B--2---:R-:W-:Y:S02]  /*0700*/  HFMA2 R4, -RZ, RZ, 0, 5.9604644775390625e-08 ;  /* 0x00000001ff047431 */ /* 0x004fe400000001ff */
[----:B------:R-:W-:-:S05]  /*0710*/  @P1 VIADD R8, R8, 0x1 ;  /* 0x0000000108081836 */ /* 0x000fca0000000000 */
[----:B------:R-:W-:-:S05]  /*0720*/  SEL R0, R11, R8, !P2 ;  /* 0x000000080b007207 */ /* 0x000fca0005000000 */
[----:B------:R-:W-:Y:S02]  /*0730*/  IMAD R5, R0, 0x4, R1 ;  /* 0x0000000400057824 */ /* 0x000fe400078e0201 */
[----:B------:R-:W-:-:S03]  /*0740*/  IMAD.IADD R0, R1, 0x1, R0 ;  /* 0x0000000101007824 */ /* 0x000fc600078e0200 */
[----:B------:R0:W-:Y:S04]  /*0750*/  STL [R5], RZ ;  /* 0x000000ff05007387 */ /* 0x0001e80000100800 */
[----:B------:R0:W-:Y:S04]  /*0760*/  STL.U8 [R0+0x1f4], R4 ;  /* 0x0001f40400007387 */ /* 0x0001e80000100000 */
[----:B------:R0:W-:Y:S02]  /*0770*/  STL.U8 [R0+0x190], R4 ;  /* 0x0001900400007387 */ /* 0x0001e40000100000 */
.L_x_1:
[----:B------:R-:W-:Y:S05]  /*0780*/  BSYNC.RECONVERGENT B0 ;  /* 0x0000000000007941 */ /* 0x000fea0003800200 */
.L_x_0:
[----:B------:R-:W1:Y:S01]  /*0790*/  S2UR UR5, SR_CgaCtaId ;  /* 0x00000000000579c3 */ /* 0x000e620000008800 */
[----:B------:R-:W-:Y:S01]  /*07a0*/  UMOV UR4, 0x400 ;  /* 0x0000040000047882 */ /* 0x000fe20000000000 */
[----:B--2---:R-:W-:Y:S01]  /*07b0*/  MOV R6, 0x1 ;  /* 0x0000000100067802 */ /* 0x004fe20000000f00 */
[----:B------:R-:W-:Y:S02]  /*07c0*/  IMAD.MOV.U32 R7, RZ, RZ, 0x1 ;  /* 0x00000001ff077424 */ /* 0x000fe400078e00ff */
[----:B0-----:R-:W-:Y:S01]  /*07d0*/  IMAD R4, R9, R2, RZ ;  /* 0x0000000209047224 */ /* 0x001fe200078e02ff */
[----:B-1----:R-:W-:-:S09]  /*07e0*/  ULEA UR4, UR5, UR4, 0x18 ;  /* 0x0000000405047291 */ /* 0x002fd2000f8ec0ff */
[----:B------:R0:W-:Y:S01]  /*07f0*/  STS.64 [UR4], R6 ;  /* 0x00000006ff007988 */ /* 0x0001e20008000a04 */
[----:B------:R-:W-:Y:S01]  /*0800*/  UMOV UR4, URZ ;  /* 0x000000ff00047c82 */ /* 0x000fe20008000000 */
[----:B------:R-:W-:Y:S06]  /*0810*/  BAR.SYNC.DEFER_BLOCKING 0x0 ;  /* 0x0000000000007b1d */ /* 0x000fec0000010000 */
.L_x_37:
[----:B0-----:R-:W0:Y:S02]  /*0820*/  LDC.64 R6, c[0x0][0x398] ;  /* 0x0000e600ff067b82 */ /* 0x001e240000000a00 */
[----:B0-2---:R-:W2:Y:S06]  /*0830*/  LDG.E R0, desc[UR8][R6.64] ;  /* 0x0000000806007981 */ /* 0x005eac000c1e1900 */
[----:B------:R-:W0:Y:S01]  /*0840*/  S2UR UR6, SR_CgaCtaId ;  /* 0x00000000000679c3 */ /* 0x000e220000008800 */
[----:B------:R-:W-:Y:S01]  /*0850*/  UMOV UR5, 0x400 ;  /* 0x0000040000057882 */ /* 0x000fe20000000000 */
[----:B------:R-:W-:Y:S01]  /*0860*/  BSSY.RECONVERGENT B0, `(.L_x_2) ;  /* 0x0000033000007945 */ /* 0x000fe20003800200 */
[----:B0-----:R-:W-:-:S09]  /*0870*/  ULEA UR5, UR6, UR5, 0x18 ;  /* 0x0000000506057291 */ /* 0x001fd2000f8ec0ff */
[----:B------:R-:W0:Y:S02]  /*0880*/  LDS R5, [UR5+0x4] ;  /* 0x00000405ff057984 */ /* 0x000e240008000800 */
[----:B0-----:R-:W-:-:S04]  /*0890*/  ISETP.NE.AND P0, PT, R5, RZ, PT ;  /* 0x000000ff0500720c */ /* 0x001fc80003f05270 */
[----:B--2---:R-:W-:-:S13]  /*08a0*/  ISETP.GE.OR P0, PT, R3, R0, P0 ;  /* 0x000000000300720c */ /* 0x004fda0000706670 */
[----:B-1-34-:R-:W-:Y:S05]  /*08b0*/  @P0 BRA `(.L_x_3) ;  /* 0x0000000000b40947 */ /* 0x01afea0003800000 */
[----:B------:R-:W0:Y:S01]  /*08c0*/  I2F.U32.RP R8, UR7 ;  /* 0x0000000700087d06 */ /* 0x000e220008209000 */
[----:B------:R-:W-:-:S07]  /*08d0*/  IMAD.MOV.U32 R6, RZ, RZ, RZ ;  /* 0x000000ffff067224 */ /* 0x000fce00078e00ff */
[----:B0-----:R-:W0:Y:S02]  /*08e0*/  MUFU.RCP R8, R8 ;  /* 0x0000000800087308 */ /* 0x001e240000001000 */
[----:B0-----:R-:W-:Y:S01]  /*08f0*/  VIADD R7, R8, 0xffffffe ;  /* 0x0ffffffe08077836 */ /* 0x001fe20000000000 */
[----:B------:R-:W-:-:S05]  /*0900*/  LOP3.LUT R8, RZ, UR7, RZ, 0x33, !PT ;  /* 0x00000007ff087c12 */ /* 0x000fca000f8e33ff */
[----:B------:R-:W0:Y:S02]  /*0910*/  F2I.FTZ.U32.TRUNC.NTZ R7, R7 ;  /* 0x0000000700077305 */ /* 0x000e24000021f000 */
[----:B0-----:R-:W-:-:S05]  /*0920*/  IADD3 R5, PT, PT, RZ, -R7, RZ ;  /* 0x80000007ff057210 */ /* 0x001fca0007ffe0ff */
[----:B------:R-:W-:-:S04]  /*0930*/  IMAD R5, R5, UR7, RZ ;  /* 0x0000000705057c24 */ /* 0x000fc8000f8e02ff */
[----:B------:R-:W-:-:S06]  /*0940*/  IMAD.HI.U32 R10, R7, R5, R6 ;  /* 0x00000005070a7227 */ /* 0x000fcc00078e0006 */
[----:B------:R-:W-:-:S04]  /*0950*/  IMAD.HI.U32 R5, R10, R3, RZ ;  /* 0x000000030a057227 */ /* 0x000fc800078e00ff */
[----:B------:R-:W-:-:S04]  /*0960*/  IMAD.MOV R6, RZ, RZ, -R5 ;  /* 0x000000ffff067224 */ /* 0x000fc800078e0a05 */
[----:B------:R-:W-:-:S05]  /*0970*/  IMAD R6, R6, UR7, R3 ;  /* 0x0000000706067c24 */ /* 0x000fca000f8e0203 */
[----:B------:R-:W-:-:S13]  /*0980*/  ISETP.GE.U32.AND P0, PT, R6, UR7, PT ;  /* 0x0000000706007c0c */ /* 0x000fda000bf06070 */
[----:B------:R-:W-:Y:S01]  /*0990*/  @P0 IADD3 R6, PT, PT, R6, -UR7, RZ ;  /* 0x8000000706060c10 */ /* 0x000fe2000fffe0ff */
[----:B------:R-:W-:Y:S01]  /*09a0*/  @P0 VIADD R5, R5, 0x1 ;  /* 0x0000000105050836 */ /* 0x000fe20000000000 */
[----:B------:R-:W-:Y:S02]  /*09b0*/  ISETP.NE.U32.AND P0, PT, RZ, UR7, PT ;  /* 0x00000007ff007c0c */ /* 0x000fe4000bf05070 */
[----:B------:R-:W-:-:S13]  /*09c0*/  ISETP.GE.U32.AND P1, PT, R6, UR7, PT ;  /* 0x0000000706007c0c */ /* 0x000fda000bf26070 */
[----:B------:R-:W-:-:S05]  /*09d0*/  @P1 VIADD R5, R5, 0x1 ;  /* 0x0000000105051836 */ /* 0x000fca0000000000 */
[----:B------:R-:W-:-:S04]  /*09e0*/  SEL R6, R8, R5, !P0 ;  /* 0x0000000508067207 */ /* 0x000fc80004000000 */
[----:B------:R-:W-:-:S06]  /*09f0*/  LEA R6, R6, R1, 0x2 ;  /* 0x0000000106067211 */ /* 0x000fcc00078e10ff */
[----:B------:R-:W2:Y:S02]  /*0a00*/  LDL R6, [R6] ;  /* 0x0000000006067983 */ /* 0x000ea40000100800 */
[----:B--2---:R-:W-:-:S13]  /*0a10*/  ISETP.NE.AND P1, PT, R6, -0x1, PT ;  /* 0xffffffff0600780c */ /* 0x004fda0003f25270 */
[----:B------:R-:W-:Y:S05]  /*0a20*/  @P1 BRA `(.L_x_4) ;  /* 0x0000000000441947 */ /* 0x000fea0003800000 */
[----:B------:R-:W-:-:S07]  /*0a30*/  VIADD R7, R3, UR7 ;  /* 0x0000000703077c36 */ /* 0x000fce0008000000 */
.L_x_5:
[----:B------:R-:W-:-:S13]  /*0a40*/  ISETP.GE.AND P1, PT, R7, R0, PT ;  /* 0x000000000700720c */ /* 0x000fda0003f26270 */
[----:B------:R-:W-:Y:S05]  /*0a50*/  @P1 BRA `(.L_x_3) ;  /* 0x00000000004c1947 */ /* 0x000fea0003800000 */
[----:B------:R-:W-:-:S04]  /*0a60*/  IMAD.HI.U32 R5, R10, R7, RZ ;  /* 0x000000070a057227 */ /* 0x000fc800078e00ff */
[----:B------:R-:W-:-:S04]  /*0a70*/  IMAD.MOV R6, RZ, RZ, -R5 ;  /* 0x000000ffff067224 */ /* 0x000fc800078e0a05 */
[----:B------:R-:W-:-:S05]  /*0a80*/  IMAD R6, R6, UR7, R7 ;  /* 0x0000000706067c24 */ /* 0x000fca000f8e0207 */
[----:B------:R-:W-:-:S13]  /*0a90*/  ISETP.GE.U32.AND P1, PT, R6, UR7, PT ;  /* 0x0000000706007c0c */ /* 0x000fda000bf26070 */
[----:B------:R-:W-:Y:S01]  /*0aa0*/  @P1 IADD3 R6, PT, PT, R6, -UR7, RZ ;  /* 0x8000000706061c10 */ /* 0x000fe2000fffe0ff */
[----:B------:R-:W-:-:S03]  /*0ab0*/  @P1 VIADD R5, R5, 0x1 ;  /* 0x0000000105051836 */ /* 0x000fc60000000000 */
[----:B------:R-:W-:-:S13]  /*0ac0*/  ISETP.GE.U32.AND P2, PT, R6, UR7, PT ;  /* 0x0000000706007c0c */ /* 0x000fda000bf46070 */
[----:B------:R-:W-:-:S05]  /*0ad0*/  @P2 VIADD R5, R5, 0x1 ;  /* 0x0000000105052836 */ /* 0x000fca0000000000 */
[----:B------:R-:W-:-:S04]  /*0ae0*/  SEL R6, R8, R5, !P0 ;  /* 0x0000000508067207 */ /* 0x000fc80004000000 */
[----:B------:R-:W-:-:S06]  /*0af0*/  LEA R6, R6, R1, 0x2 ;  /* 0x0000000106067211 */ /* 0x000fcc00078e10ff */
[----:B------:R-:W2:Y:S01]  /*0b00*/  LDL R6, [R6] ;  /* 0x0000000006067983 */ /* 0x000ea20000100800 */
[----:B------:R-:W-:Y:S01]  /*0b10*/  VIADD R7, R7, UR7 ;  /* 0x0000000707077c36 */ /* 0x000fe20008000000 */
[----:B--2---:R-:W-:-:S13]  /*0b20*/  ISETP.NE.AND P1, PT, R6, -0x1, PT ;  /* 0xffffffff0600780c */ /* 0x004fda0003f25270 */
[----:B------:R-:W-:Y:S05]  /*0b30*/  @!P1 BRA `(.L_x_5) ;  /* 0xfffffffc00c09947 */ /* 0x000fea000383ffff */
.L_x_4:
[----:B------:R-:W0:Y:S01]  /*0b40*/  S2UR UR6, SR_CgaCtaId ;  /* 0x00000000000679c3 */ /* 0x000e220000008800 */
[----:B------:R-:W-:Y:S01]  /*0b50*/  UMOV UR5, 0x400 ;  /* 0x0000040000057882 */ /* 0x000fe20000000000 */
[----:B------:R-:W-:Y:S01]  /*0b60*/  IMAD.MOV.U32 R0, RZ, RZ, 0x1 ;  /* 0x00000001ff007424 */ /* 0x000fe200078e00ff */
[----:B0-----:R-:W-:-:S09]  /*0b70*/  ULEA UR5, UR6, UR5, 0x18 ;  /* 0x0000000506057291 */ /* 0x001fd2000f8ec0ff */
[----:B------:R0:W-:Y:S03]  /*0b80*/  STS [UR5+0x4], R0 ;  /* 0x00000400ff007988 */ /* 0x0001e60008000805 */
.L_x_3:
[----:B------:R-:W-:Y:S05]  /*0b90*/  BSYNC.RECONVERGENT B0 ;  /* 0x0000000000007941 */ /* 0x000fea0003800200 */
.L_x_2:
[----:B------:R-:W1:Y:S08]  /*0ba0*/  S2UR UR6, SR_CgaCtaId ;  /* 0x00000000000679c3 */ /* 0x000e700000008800 */
[----:B------:R-:W-:Y:S06]  /*0bb0*/  BAR.SYNC.DEFER_BLOCKING 0x0 ;  /* 0x0000000000007b1d */ /* 0x000fec0000010000 */
[----:B------:R-:W-:-:S02]  /*0bc0*/  UMOV UR5, 0x400 ;  /* 0x0000040000057882 */ /* 0x000fc40000000000 */
[----:B-1----:R-:W-:-:S09]  /*0bd0*/  ULEA UR5, UR6, UR5, 0x18 ;  /* 0x0000000506057291 */ /* 0x002fd2000f8ec0ff */
[----:B------:R-:W1:Y:S02]  /*0be0*/  LDS.64 R6, [UR5] ;  /* 0x00000005ff067984 */ /* 0x000e640008000a00 */
[----:B-1----:R-:W-:-:S13]  /*0bf0*/  ISETP.NE.AND P0, PT, R7, RZ, PT ;  /* 0x000000ff0700720c */ /* 0x002fda0003f05270 */
[----:B------:R-:W-:Y:S05]  /*0c00*/  @!P0 BRA `(.L_x_6) ;  /* 0x00000014001c8947 */ /* 0x000fea0003800000 */
[----:B------:R-:W-:-:S13]  /*0c10*/  ISETP.NE.AND P0, PT, R6, RZ, PT ;  /* 0x000000ff0600720c */ /* 0x000fda0003f05270 */
[----:B------:R-:W-:Y:S05]  /*0c20*/  @!P0 BRA `(.L_x_7) ;  /* 0x0000000800a88947 */ /* 0x000fea0003800000 */
.L_x_22:
[----:B-1----:R-:W1:Y:S02]  /*0c30*/  LDC.64 R6, c[0x0][0x398] ;  /* 0x0000e600ff067b82 */ /* 0x002e640000000a00 */
[----:B-12---:R-:W2:Y:S01]  /*0c40*/  LDG.E R8, desc[UR8][R6.64] ;  /* 0x0000000806087981 */ /* 0x006ea2000c1e1900 */
[----:B------:R-:W-:Y:S01]  /*0c50*/  BSSY.RECONVERGENT B0, `(.L_x_8) ;  /* 0x000004b000007945 */ /* 0x000fe20003800200 */
[----:B--2---:R-:W-:-:S13]  /*0c60*/  ISETP.GE.AND P0, PT, R3, R8, PT ;  /* 0x000000080300720c */ /* 0x004fda0003f06270 */
[----:B---34-:R-:W-:Y:S05]  /*0c70*/  @P0 BRA `(.L_x_9) ;  /* 0x0000000400200947 */ /* 0x018fea0003800000 */
[----:B------:R-:W-:-:S07]  /*0c80*/  MOV R5, R3 ;  /* 0x0000000300057202 */ /* 0x000fce0000000f00 */
.L_x_16:
[----:B-1-3--:R-:W1:Y:S01]  /*0c90*/  I2F.U32.RP R9, UR7 ;  /* 0x0000000700097d06 */ /* 0x00ae620008209000 */
[----:B0-----:R-:W-:Y:S01]  /*0ca0*/  HFMA2 R6, -RZ, RZ, 0, 0 ;  /* 0x00000000ff067431 */ /* 0x001fe200000001ff */
[----:B------:R-:W-:-:S06]  /*0cb0*/  ISETP.NE.U32.AND P2, PT, RZ, UR7, PT ;  /* 0x00000007ff007c0c */ /* 0x000fcc000bf45070 */
[----:B-1----:R-:W1:Y:S02]  /*0cc0*/  MUFU.RCP R9, R9 ;  /* 0x0000000900097308 */ /* 0x002e640000001000 */
[----:B-1----:R-:W-:-:S06]  /*0cd0*/  VIADD R7, R9, 0xffffffe ;  /* 0x0ffffffe09077836 */ /* 0x002fcc0000000000 */
[----:B------:R-:W1:Y:S02]  /*0ce0*/  F2I.FTZ.U32.TRUNC.NTZ R7, R7 ;  /* 0x0000000700077305 */ /* 0x000e64000021f000 */
[----:B-1----:R-:W-:-:S04]  /*0cf0*/  IMAD.MOV R11, RZ, RZ, -R7 ;  /* 0x000000ffff0b7224 */ /* 0x002fc800078e0a07 */
[----:B------:R-:W-:-:S04]  /*0d00*/  IMAD R11, R11, UR7, RZ ;  /* 0x000000070b0b7c24 */ /* 0x000fc8000f8e02ff */
[----:B0-----:R-:W-:-:S06]  /*0d10*/  IMAD.HI.U32 R0, R7, R11, R6 ;  /* 0x0000000b07007227 */ /* 0x001fcc00078e0006 */
[----:B------:R-:W-:-:S04]  /*0d20*/  IMAD.HI.U32 R0, R0, R5, RZ ;  /* 0x0000000500007227 */ /* 0x000fc800078e00ff */
[----:B------:R-:W-:-:S04]  /*0d30*/  IMAD.MOV R6, RZ, RZ, -R0 ;  /* 0x000000ffff067224 */ /* 0x000fc800078e0a00 */
[----:B------:R-:W-:-:S05]  /*0d40*/  IMAD R6, R6, UR7, R5 ;  /* 0x0000000706067c24 */ /* 0x000fca000f8e0205 */
[----:B------:R-:W-:-:S13]  /*0d50*/  ISETP.GE.U32.AND P0, PT, R6, UR7, PT ;  /* 0x0000000706007c0c */ /* 0x000fda000bf06070 */
[----:B------:R-:W-:Y:S01]  /*0d60*/  @P0 VIADD R6, R6, -UR7 ;  /* 0x8000000706060c36 */ /* 0x000fe20008000000 */
[----:B------:R-:W-:-:S04]  /*0d70*/  @P0 IADD3 R0, PT, PT, R0, 0x1, RZ ;  /* 0x0000000100000810 */ /* 0x000fc80007ffe0ff */
[----:B------:R-:W-:-:S13]  /*0d80*/  ISETP.GE.U32.AND P1, PT, R6, UR7, PT ;  /* 0x0000000706007c0c */ /* 0x000fda000bf26070 */
[----:B------:R-:W-:Y:S01]  /*0d90*/  @P1 VIADD R0, R0, 0x1 ;  /* 0x0000000100001836 */ /* 0x000fe20000000000 */
[----:B------:R-:W-:-:S05]  /*0da0*/  @!P2 LOP3.LUT R0, RZ, UR7, RZ, 0x33, !PT ;  /* 0x00000007ff00ac12 */ /* 0x000fca000f8e33ff */
[----:B------:R-:W-:-:S05]  /*0db0*/  IMAD R6, R0, 0x4, R1 ;  /* 0x0000000400067824 */ /* 0x000fca00078e0201 */
[----:B--2---:R-:W2:Y:S01]  /*0dc0*/  LDL R7, [R6] ;  /* 0x0000000006077983 */ /* 0x004ea20000100800 */
[----:B------:R-:W-:Y:S01]  /*0dd0*/  BSSY.RECONVERGENT B1, `(.L_x_10) ;  /* 0x000002f000017945 */ /* 0x000fe20003800200 */
[----:B--2---:R-:W-:-:S13]  /*0de0*/  ISETP.NE.AND P0, PT, R7, UR4, PT ;  /* 0x0000000407007c0c */ /* 0x004fda000bf05270 */
[----:B----4-:R-:W-:Y:S05]  /*0df0*/  @P0 BRA `(.L_x_11) ;  /* 0x0000000000b00947 */ /* 0x010fea0003800000 */
[----:B------:R-:W-:Y:S01]  /*0e00*/  MOV R7, 0xffffffff ;  /* 0xffffffff00077802 */ /* 0x000fe20000000f00 */
[----:B------:R-:W-:-:S04]  /*0e10*/  IMAD.IADD R9, R1, 0x1, R0 ;  /* 0x0000000101097824 */ /* 0x000fc800078e0200 */
[----:B------:R0:W-:Y:S04]  /*0e20*/  STL [R6], R7 ;  /* 0x0000000706007387 */ /* 0x0001e80000100800 */
[----:B------:R-:W2:Y:S01]  /*0e30*/  LDL.U8 R0, [R9+0x1f4] ;  /* 0x0001f40009007983 */ /* 0x000ea20000100000 */
[----:B------:R-:W-:-:S05]  /*0e40*/  IMAD.MOV.U32 R10, RZ, RZ, 0x1 ;  /* 0x00000001ff0a7424 */ /* 0x000fca00078e00ff */
[----:B------:R0:W-:Y:S01]  /*0e50*/  STL.U8 [R9+0x190], R10 ;  /* 0x0001900a09007387 */ /* 0x0001e20000100000 */
[----:B--2---:R-:W-:-:S13]  /*0e60*/  ISETP.NE.AND P0, PT, R0, RZ, PT ;  /* 0x000000ff0000720c */ /* 0x004fda0003f05270 */
[----:B0-----:R-:W-:Y:S05]  /*0e70*/  @!P0 BRA `(.L_x_11) ;  /* 0x0000000000908947 */ /* 0x001fea0003800000 */
[----:B------:R-:W0:Y:S02]  /*0e80*/  LDC.64 R6, c[0x0][0x380] ;  /* 0x0000e000ff067b82 */ /* 0x000e240000000a00 */
[----:B0-----:R-:W-:-:S05]  /*0e90*/  IMAD.WIDE.U32 R6, R5, 0x4, R6 ;  /* 0x0000000405067825 */ /* 0x001fca00078e0006 */
[----:B------:R-:W2:Y:S04]  /*0ea0*/  LDG.E R21, desc[UR8][R6.64] ;  /* 0x0000000806157981 */ /* 0x000ea8000c1e1900 */
[----:B------:R-:W2:Y:S04]  /*0eb0*/  LDG.E R0, desc[UR8][R6.64+0x4] ;  /* 0x0000040806007981 */ /* 0x000ea8000c1e1900 */
[----:B------:R0:W-:Y:S01]  /*0ec0*/  STL.U8 [R9+0x1f4], RZ ;  /* 0x0001f4ff09007387 */ /* 0x0001e20000100000 */
[----:B--2---:R-:W-:-:S13]  /*0ed0*/  ISETP.GE.AND P0, PT, R21, R0, PT ;  /* 0x000000001500720c */ /* 0x004fda0003f06270 */
[----:B0-----:R-:W-:Y:S05]  /*0ee0*/  @P0 BRA `(.L_x_11) ;  /* 0x0000000000740947 */ /* 0x001fea0003800000 */
[----:B------:R-:W0:Y:S01]  /*0ef0*/  LDC.64 R8, c[0x0][0x3a0] ;  /* 0x0000e800ff087b82 */ /* 0x000e220000000a00 */
[----:B------:R-:W-:Y:S07]  /*0f00*/  BSSY.RECONVERGENT B2, `(.L_x_12) ;  /* 0x0000019000027945 */ /* 0x000fee0003800200 */
[----:B------:R-:W1:Y:S08]  /*0f10*/  LDC.64 R10, c[0x0][0x3b0] ;  /* 0x0000ec00ff0a7b82 */ /* 0x000e700000000a00 */
[----:B------:R-:W2:Y:S08]  /*0f20*/  LDC.64 R12, c[0x0][0x3a8] ;  /* 0x0000ea00ff0c7b82 */ /* 0x000eb00000000a00 */
[----:B------:R-:W3:Y:S08]  /*0f30*/  LDC.64 R14, c[0x0][0x390] ;  /* 0x0000e400ff0e7b82 */ /* 0x000ef00000000a00 */
[----:B------:R-:W4:Y:S02]  /*0f40*/  LDC.64 R16, c[0x0][0x388] ;  /* 0x0000e200ff107b82 */ /* 0x000f240000000a00 */
.L_x_15:
[----:B---3--:R-:W-:Y:S01]  /*0f50*/  IMAD.WIDE R18, R21, 0x4, R14 ;  /* 0x0000000415127825 */ /* 0x008fe200078e020e */
[----:B0-----:R-:W3:Y:S04]  /*0f60*/  LDG.E R20, desc[UR8][R8.64] ;  /* 0x0000000808147981 */ /* 0x001ee8000c1e1900 */
[----:B------:R-:W3:Y:S01]  /*0f70*/  LDG.E R27, desc[UR8][R18.64] ;  /* 0x00000008121b7981 */ /* 0x000ee2000c1e1900 */
[----:B------:R-:W-:Y:S01]  /*0f80*/  BSSY.RECONVERGENT B3, `(.L_x_13) ;  /* 0x000000d000037945 */ /* 0x000fe20003800200 */
[----:B---3--:R-:W-:-:S13]  /*0f90*/  ISETP.GT.AND P0, PT, R27, R20, PT ;  /* 0x000000141b00720c */ /* 0x008fda0003f04270 */
[----:B------:R-:W-:Y:S05]  /*0fa0*/  @P0 BRA `(.L_x_14) ;  /* 0x0000000000280947 */ /* 0x000fea0003800000 */
[----:B------:R-:W-:Y:S01]  /*0fb0*/  IADD3 R19, PT, PT, R4, R5, RZ ;  /* 0x0000000504137210 */ /* 0x000fe20007ffe0ff */
[----:B----4-:R-:W-:-:S04]  /*0fc0*/  IMAD.WIDE R22, R21, 0x4, R16 ;  /* 0x0000000415167825 */ /* 0x010fc800078e0210 */
[----:B--2---:R-:W-:Y:S02]  /*0fd0*/  IMAD.WIDE R18, R19, 0x4, R12 ;  /* 0x0000000413127825 */ /* 0x004fe400078e020c */
[----:B------:R-:W2:Y:S04]  /*0fe0*/  LDG.E R23, desc[UR8][R22.64] ;  /* 0x0000000816177981 */ /* 0x000ea8000c1e1900 */
[----:B------:R-:W3:Y:S01]  /*0ff0*/  LDG.E R18, desc[UR8][R18.64] ;  /* 0x0000000812127981 */ /* 0x000ee2000c1e1900 */
[----:B--2---:R-:W-:Y:S02]  /*1000*/  IMAD.IADD R25, R4, 0x1, R23 ;  /* 0x0000000104197824 */ /* 0x004fe400078e0217 */
[----:B---3--:R-:W-:Y:S02]  /*1010*/  IMAD.IADD R27, R27, 0x1, R18 ;  /* 0x000000011b1b7824 */ /* 0x008fe400078e0212 */
[----:B-1----:R-:W-:-:S05]  /*1020*/  IMAD.WIDE R24, R25, 0x4, R10 ;  /* 0x0000000419187825 */ /* 0x002fca00078e020a */
[----:B------:R0:W-:Y:S04]  /*1030*/  REDG.E.MIN.S32.STRONG.GPU desc[UR8][R24.64], R27 ;  /* 0x0000001b1800798e */ /* 0x0001e8000c92e308 */
[----:B------:R0:W5:Y:S02]  /*1040*/  LDG.E R0, desc[UR8][R6.64+0x4] ;  /* 0x0000040806007981 */ /* 0x000164000c1e1900 */
.L_x_14:
[----:B------:R-:W-:Y:S05]  /*1050*/  BSYNC.RECONVERGENT B3 ;  /* 0x0000000000037941 */ /* 0x000fea0003800200 */
.L_x_13:
[----:B------:R-:W-:-:S04]  /*1060*/  IADD3 R21, PT, PT, R21, 0x1, RZ ;  /* 0x0000000115157810 */ /* 0x000fc80007ffe0ff */
[----:B-----5:R-:W-:-:S13]  /*1070*/  ISETP.GE.AND P0, PT, R21, R0, PT ;  /* 0x000000001500720c */ /* 0x020fda0003f06270 */
[----:B------:R-:W-:Y:S05]  /*1080*/  @!P0 BRA `(.L_x_15) ;  /* 0xfffffffc00b08947 */ /* 0x000fea000383ffff */
[----:B------:R-:W-:Y:S05]  /*1090*/  BSYNC.RECONVERGENT B2 ;  /* 0x0000000000027941 */ /* 0x000fea0003800200 */
.L_x_12:
[----:B------:R-:W3:Y:S02]  /*10a0*/  LDC.64 R8, c[0x0][0x398] ;  /* 0x0000e600ff087b82 */ /* 0x000ee40000000a00 */
[----:B---3--:R3:W5:Y:S02]  /*10b0*/  LDG.E R8, desc[UR8][R8.64] ;  /* 0x0000000808087981 */ /* 0x008764000c1e1900 */
.L_x_11:
[----:B------:R-:W-:Y:S05]  /*10c0*/  BSYNC.RECONVERGENT B1 ;  /* 0x0000000000017941 */ /* 0x000fea0003800200 */
.L_x_10:
[----:B------:R-:W-:-:S05]  /*10d0*/  VIADD R5, R5, UR7 ;  /* 0x0000000705057c36 */ /* 0x000fca0008000000 */
[----:B-----5:R-:W-:-:S13]  /*10e0*/  ISETP.GE.AND P0, PT, R5, R8, PT ;  /* 0x000000080500720c */ /* 0x020fda0003f06270 */
[----:B------:R-:W-:Y:S05]  /*10f0*/  @!P0 BRA `(.L_x_16) ;  /* 0xfffffff800e48947 */ /* 0x000fea000383ffff */
.L_x_9:
[----:B------:R-:W-:Y:S05]  /*1100*/  BSYNC.RECONVERGENT B0 ;  /* 0x0000000000007941 */ /* 0x000fea0003800200 */
.L_x_8:
[----:B------:R-:W5:Y:S01]  /*1110*/  S2UR UR6, SR_CgaCtaId ;  /* 0x00000000000679c3 */ /* 0x000f620000008800 */
[----:B------:R-:W-:-:S07]  /*1120*/  UMOV UR5, 0x400 ;  /* 0x0000040000057882 */ /* 0x000fce0000000000 */
[----:B0-----:R-:W0:Y:S01]  /*1130*/  LDC.64 R6, c[0x0][0x398] ;  /* 0x0000e600ff067b82 */ /* 0x001e220000000a00 */
[----:B-----5:R-:W-:-:S09]  /*1140*/  ULEA UR5, UR6, UR5, 0x18 ;  /* 0x0000000506057291 */ /* 0x020fd2000f8ec0ff */
[----:B------:R-:W-:Y:S01]  /*1150*/  STS [UR5], RZ ;  /* 0x000000ffff007988 */ /* 0x000fe20008000805 */
[----:B------:R-:W-:Y:S06]  /*1160*/  BAR.SYNC.DEFER_BLOCKING 0x0 ;  /* 0x0000000000007b1d */ /* 0x000fec0000010000 */
[----:B0-----:R-:W5:Y:S01]  /*1170*/  LDG.E R0, desc[UR8][R6.64] ;  /* 0x0000000806007981 */ /* 0x001f62000c1e1900 */
[----:B------:R-:W-:Y:S01]  /*1180*/  BSSY.RECONVERGENT B0, `(.L_x_17) ;  /* 0x000004d000007945 */ /* 0x000fe20003800200 */
[----:B-----5:R-:W-:-:S13]  /*1190*/  ISETP.GE.AND P0, PT, R3, R0, PT ;  /* 0x000000000300720c */ /* 0x020fda0003f06270 */
[----:B------:R-:W-:Y:S05]  /*11a0*/  @P0 BRA `(.L_x_18) ;  /* 0x0000000400280947 */ /* 0x000fea0003800000 */
[----:B---3--:R-:W0:Y:S01]  /*11b0*/  LDC.64 R8, c[0x0][0x3b0] ;  /* 0x0000ec00ff087b82 */ /* 0x008e220000000a00 */
[----:B------:R-:W-:-:S07]  /*11c0*/  IMAD.MOV.U32 R5, RZ, RZ, R3 ;  /* 0x000000ffff057224 */ /* 0x000fce00078e0003 */
[----:B-1----:R-:W1:Y:S02]  /*11d0*/  LDC.64 R10, c[0x0][0x3a8] ;  /* 0x0000ea00ff0a7b82 */ /* 0x002e640000000a00 */
.L_x_21:
[----:B----4-:R-:W-:-:S05]  /*11e0*/  IADD3 R17, PT, PT, R4, R5, RZ ;  /* 0x0000000504117210 */ /* 0x010fca0007ffe0ff */
[----:B0-2---:R-:W-:-:S04]  /*11f0*/  IMAD.WIDE R12, R17, 0x4, R8 ;  /* 0x00000004110c7825 */ /* 0x005fc800078e0208 */
[----:B-1----:R-:W-:Y:S01]  /*1200*/  IMAD.WIDE R16, R17, 0x4, R10 ;  /* 0x0000000411107825 */ /* 0x002fe200078e020a */
[----:B------:R-:W2:Y:S04]  /*1210*/  LDG.E R0, desc[UR8][R12.64] ;  /* 0x000000080c007981 */ /* 0x000ea8000c1e1900 */
[----:B------:R-:W2:Y:S01]  /*1220*/  LDG.E R15, desc[UR8][R16.64] ;  /* 0x00000008100f7981 */ /* 0x000ea2000c1e1900 */
[----:B------:R-:W-:Y:S01]  /*1230*/  BSSY.RECONVERGENT B1, `(.L_x_19) ;  /* 0x000003d000017945 */ /* 0x000fe20003800200 */
[----:B--2---:R-:W-:-:S13]  /*1240*/  ISETP.GE.AND P0, PT, R0, R15, PT ;  /* 0x0000000f0000720c */ /* 0x004fda0003f06270 */
[----:B------:R-:W-:Y:S05]  /*1250*/  @P0 BRA `(.L_x_20) ;  /* 0x0000000000e80947 */ /* 0x000fea0003800000 */
[----:B------:R-:W0:Y:S01]  /*1260*/  LDC.64 R18, c[0x0][0x3a0] ;  /* 0x0000e800ff127b82 */ /* 0x000e220000000a00 */
[----:B------:R1:W-:Y:S04]  /*1270*/  STG.E desc[UR8][R16.64], R0 ;  /* 0x0000000010007986 */ /* 0x0003e8000c101908 */
[----:B0-----:R-:W2:Y:S01]  /*1280*/  LDG.E R15, desc[UR8][R18.64] ;  /* 0x00000008120f7981 */ /* 0x001ea2000c1e1900 */
[----:B------:R-:W0:Y:S01]  /*1290*/  I2F.U32.RP R21, UR7 ;  /* 0x0000000700157d06 */ /* 0x000e220008209000 */
[----:B-1----:R-:W-:Y:S02]  /*12a0*/  IABS R16, R0 ;  /* 0x0000000000107213 */ /* 0x002fe40000000000 */
[----:B------:R-:W-:-:S05]  /*12b0*/  ISETP.NE.U32.AND P3, PT, RZ, UR7, PT ;  /* 0x00000007ff007c0c */ /* 0x000fca000bf65070 */
[----:B0-----:R-:W-:Y:S01]  /*12c0*/  MUFU.RCP R21, R21 ;  /* 0x0000001500157308 */ /* 0x001fe20000001000 */
[-C--:B--2---:R-:W-:Y:S02]  /*12d0*/  IABS R14, R15.reuse ;  /* 0x0000000f000e7213 */ /* 0x084fe40000000000 */
[----:B------:R-:W-:-:S05]  /*12e0*/  IABS R18, R15 ;  /* 0x0000000f00127213 */ /* 0x000fca0000000000 */
[----:B------:R-:W0:Y:S01]  /*12f0*/  I2F.RP R20, R14 ;  /* 0x0000000e00147306 */ /* 0x000e220000209400 */
[----:B------:R-:W-:-:S04]  /*1300*/  LOP3.LUT R0, R0, R15, RZ, 0x3c, !PT ;  /* 0x0000000f00007212 */ /* 0x000fc800078e3cff */
[----:B------:R-:W-:-:S03]  /*1310*/  ISETP.GE.AND P2, PT, R0, RZ, PT ;  /* 0x000000ff0000720c */ /* 0x000fc60003f46270 */
[----:B0-----:R-:W0:Y:S02]  /*1320*/  MUFU.RCP R20, R20 ;  /* 0x0000001400147308 */ /* 0x001e240000001000 */
[----:B0-----:R-:W-:-:S06]  /*1330*/  VIADD R12, R20, 0xffffffe ;  /* 0x0ffffffe140c7836 */ /* 0x001fcc0000000000 */
[----:B------:R0:W1:Y:S02]  /*1340*/  F2I.FTZ.U32.TRUNC.NTZ R13, R12 ;  /* 0x0000000c000d7305 */ /* 0x000064000021f000 */
[----:B0-----:R-:W-:Y:S02]  /*1350*/  HFMA2 R12, -RZ, RZ, 0, 0 ;  /* 0x00000000ff0c7431 */ /* 0x001fe400000001ff */
[----:B-1----:R-:W-:-:S04]  /*1360*/  IMAD.MOV R23, RZ, RZ, -R13 ;  /* 0x000000ffff177224 */ /* 0x002fc800078e0a0d */
[----:B------:R-:W-:-:S04]  /*1370*/  IMAD R17, R23, R14, RZ ;  /* 0x0000000e17117224 */ /* 0x000fc800078e02ff */
[----:B------:R-:W-:-:S04]  /*1380*/  IMAD.HI.U32 R13, R13, R17, R12 ;  /* 0x000000110d0d7227 */ /* 0x000fc800078e000c */
[----:B------:R-:W-:Y:S02]  /*1390*/  IMAD.MOV.U32 R17, RZ, RZ, R16 ;  /* 0x000000ffff117224 */ /* 0x000fe400078e0010 */
[----:B------:R-:W-:Y:S02]  /*13a0*/  IMAD.MOV R12, RZ, RZ, -R18 ;  /* 0x000000ffff0c7224 */ /* 0x000fe400078e0a12 */
[----:B------:R-:W-:Y:S01]  /*13b0*/  IMAD.HI.U32 R16, R13, R17, RZ ;  /* 0x000000110d107227 */ /* 0x000fe200078e00ff */
[----:B------:R-:W-:-:S03]  /*13c0*/  IADD3 R13, PT, PT, R21, 0xffffffe, RZ ;  /* 0x0ffffffe150d7810 */ /* 0x000fc60007ffe0ff */
[----:B------:R-:W-:-:S03]  /*13d0*/  IMAD R17, R16, R12, R17 ;  /* 0x0000000c10117224 */ /* 0x000fc600078e0211 */
[----:B------:R-:W0:Y:S02]  /*13e0*/  F2I.FTZ.U32.TRUNC.NTZ R13, R13 ;  /* 0x0000000d000d7305 */ /* 0x000e24000021f000 */
[----:B------:R-:W-:-:S13]  /*13f0*/  ISETP.GT.U32.AND P1, PT, R14, R17, PT ;  /* 0x000000110e00720c */ /* 0x000fda0003f24070 */
[----:B------:R-:W-:Y:S02]  /*1400*/  @!P1 IMAD.IADD R17, R17, 0x1, -R14 ;  /* 0x0000000111119824 */ /* 0x000fe400078e0a0e */
[----:B0-----:R-:W-:Y:S02]  /*1410*/  IMAD.MOV R12, RZ, RZ, -R13 ;  /* 0x000000ffff0c7224 */ /* 0x001fe400078e0a0d */
[----:B------:R-:W-:Y:S01]  /*1420*/  @!P1 VIADD R16, R16, 0x1 ;  /* 0x0000000110109836 */ /* 0x000fe20000000000 */
[----:B------:R-:W-:Y:S01]  /*1430*/  ISETP.GE.U32.AND P0, PT, R17, R14, PT ;  /* 0x0000000e1100720c */ /* 0x000fe20003f06070 */
[----:B------:R-:W-:Y:S01]  /*1440*/  HFMA2 R14, -RZ, RZ, 0, 5.9604644775390625e-08 ;  /* 0x00000001ff0e7431 */ /* 0x000fe200000001ff */
[----:B------:R-:W-:Y:S01]  /*1450*/  MOV R17, R12 ;  /* 0x0000000c00117202 */ /* 0x000fe20000000f00 */
[----:B------:R-:W-:Y:S01]  /*1460*/  IMAD.MOV.U32 R12, RZ, RZ, RZ ;  /* 0x000000ffff0c7224 */ /* 0x000fe200078e00ff */
[----:B------:R-:W-:-:S03]  /*1470*/  ISETP.NE.AND P1, PT, R15, RZ, PT ;  /* 0x000000ff0f00720c */ /* 0x000fc60003f25270 */
[----:B------:R-:W-:-:S04]  /*1480*/  IMAD R17, R17, UR7, RZ ;  /* 0x0000000711117c24 */ /* 0x000fc8000f8e02ff */
[----:B------:R-:W-:Y:S02]  /*1490*/  IMAD.HI.U32 R0, R13, R17, R12 ;  /* 0x000000110d007227 */ /* 0x000fe400078e000c */
[----:B------:R-:W-:-:S04]  /*14a0*/  @P0 IADD3 R16, PT, PT, R16, 0x1, RZ ;  /* 0x0000000110100810 */ /* 0x000fc80007ffe0ff */
[----:B------:R-:W-:-:S04]  /*14b0*/  IMAD.HI.U32 R0, R0, R5, RZ ;  /* 0x0000000500007227 */ /* 0x000fc800078e00ff */
[----:B------:R-:W-:Y:S01]  /*14c0*/  @!P2 IMAD.MOV R16, RZ, RZ, -R16 ;  /* 0x000000ffff10a224 */ /* 0x000fe200078e0a10 */
[----:B------:R-:W-:Y:S01]  /*14d0*/  @!P1 LOP3.LUT R16, RZ, R15, RZ, 0x33, !PT ;  /* 0x0000000fff109212 */ /* 0x000fe200078e33ff */
[----:B------:R-:W-:-:S03]  /*14e0*/  IMAD.MOV R12, RZ, RZ, -R0 ;  /* 0x000000ffff0c7224 */ /* 0x000fc600078e0a00 */
[----:B------:R-:W-:Y:S01]  /*14f0*/  ISETP.NE.AND P2, PT, R16, UR4, PT ;  /* 0x0000000410007c0c */ /* 0x000fe2000bf45270 */
[----:B------:R-:W-:-:S05]  /*1500*/  IMAD R12, R12, UR7, R5 ;  /* 0x000000070c0c7c24 */ /* 0x000fca000f8e0205 */
[----:B------:R-:W-:-:S07]  /*1510*/  ISETP.GE.U32.AND P0, PT, R12, UR7, PT ;  /* 0x000000070c007c0c */ /* 0x000fce000bf06070 */
[----:B------:R-:W0:Y:S06]  /*1520*/  @!P2 S2R R15, SR_CgaCtaId ;  /* 0x00000000000fa919 */ /* 0x000e2c0000008800 */
[----:B------:R-:W-:Y:S01]  /*1530*/  @P0 IADD3 R12, PT, PT, R12, -UR7, RZ ;  /* 0x800000070c0c0c10 */ /* 0x000fe2000fffe0ff */
[----:B------:R-:W-:-:S03]  /*1540*/  @P0 VIADD R0, R0, 0x1 ;  /* 0x0000000100000836 */ /* 0x000fc60000000000 */
[----:B------:R-:W-:Y:S02]  /*1550*/  ISETP.GE.U32.AND P1, PT, R12, UR7, PT ;  /* 0x000000070c007c0c */ /* 0x000fe4000bf26070 */
[----:B------:R-:W-:-:S11]  /*1560*/  @!P2 MOV R12, 0x400 ;  /* 0x00000400000ca802 */ /* 0x000fd60000000f00 */
[----:B------:R-:W-:Y:S01]  /*1570*/  @P1 VIADD R0, R0, 0x1 ;  /* 0x0000000100001836 */ /* 0x000fe20000000000 */
[----:B------:R-:W-:-:S05]  /*1580*/  @!P3 LOP3.LUT R0, RZ, UR7, RZ, 0x33, !PT ;  /* 0x00000007ff00bc12 */ /* 0x000fca000f8e33ff */
[----:B------:R-:W-:Y:S02]  /*1590*/  IMAD R13, R0, 0x4, R1 ;  /* 0x00000004000d7824 */ /* 0x000fe400078e0201 */
[----:B------:R-:W-:Y:S01]  /*15a0*/  IMAD.IADD R0, R1, 0x1, R0 ;  /* 0x0000000101007824 */ /* 0x000fe200078e0200 */
[----:B0-----:R-:W-:Y:S02]  /*15b0*/  @!P2 LEA R15, R15, R12, 0x18 ;  /* 0x0000000c0f0fa211 */ /* 0x001fe400078ec0ff */
[----:B------:R-:W-:Y:S01]  /*15c0*/  MOV R12, 0x1 ;  /* 0x00000001000c7802 */ /* 0x000fe20000000f00 */
[----:B------:R0:W-:Y:S04]  /*15d0*/  STL [R13], R16 ;  /* 0x000000100d007387 */ /* 0x0001e80000100800 */
[----:B------:R0:W-:Y:S04]  /*15e0*/  STL.U8 [R0+0x1f4], R14 ;  /* 0x0001f40e00007387 */ /* 0x0001e80000100000 */
[----:B------:R0:W-:Y:S02]  /*15f0*/  @!P2 STS [R15], R12 ;  /* 0x0000000c0f00a388 */ /* 0x0001e40000000800 */
.L_x_20:
[----:B------:R-:W-:Y:S05]  /*1600*/  BSYNC.RECONVERGENT B1 ;  /* 0x0000000000017941 */ /* 0x000fea0003800200 */
.L_x_19:
[----:B0-----:R-:W2:Y:S01]  /*1610*/  LDG.E R0, desc[UR8][R6.64] ;  /* 0x0000000806007981 */ /* 0x001ea2000c1e1900 */
[----:B------:R-:W-:-:S05]  /*1620*/  VIADD R5, R5, UR7 ;  /* 0x0000000705057c36 */ /* 0x000fca0008000000 */
[----:B--2---:R-:W-:-:S13]  /*1630*/  ISETP.GE.AND P0, PT, R5, R0, PT ;  /* 0x000000000500720c */ /* 0x004fda0003f06270 */
[----:B------:R-:W-:Y:S05]  /*1640*/  @!P0 BRA `(.L_x_21) ;  /* 0xfffffff800e48947 */ /* 0x000fea000383ffff */
.L_x_18:
[----:B------:R-:W-:Y:S05]  /*1650*/  BSYNC.RECONVERGENT B0 ;  /* 0x0000000000007941 */ /* 0x000fea0003800200 */
.L_x_17:
[----:B------:R-:W0:Y:S08]  /*1660*/  S2UR UR6, SR_CgaCtaId ;  /* 0x00000000000679c3 */ /* 0x000e300000008800 */
[----:B------:R-:W-:Y:S06]  /*1670*/  BAR.SYNC.DEFER_BLOCKING 0x0 ;  /* 0x0000000000007b1d */ /* 0x000fec0000010000 */
[----:B------:R-:W-:-:S02]  /*1680*/  UMOV UR5, 0x400 ;  /* 0x0000040000057882 */ /* 0x000fc40000000000 */
[----:B0-----:R-:W-:-:S09]  /*1690*/  ULEA UR5, UR6, UR5, 0x18 ;  /* 0x0000000506057291 */ /* 0x001fd2000f8ec0ff */
[----:B------:R-:W0:Y:S02]  /*16a0*/  LDS R0, [UR5] ;  /* 0x00000005ff007984 */ /* 0x000e240008000800 */
[----:B0-----:R-:W-:-:S13]  /*16b0*/  ISETP.NE.AND P0, PT, R0, RZ, PT ;  /* 0x000000ff0000720c */ /* 0x001fda0003f05270 */
[----:B------:R-:W-:Y:S05]  /*16c0*/  @P0 BRA `(.L_x_22) ;  /* 0xfffffff400580947 */ /* 0x000fea000383ffff */
.L_x_7:
[----:B------:R-:W5:Y:S02]  /*16d0*/  LDC.64 R6, c[0x0][0x398] ;  /* 0x0000e600ff067b82 */ /* 0x000f640000000a00 */
[----:B-----5:R-:W5:Y:S01]  /*16e0*/  LDG.E R6, desc[UR8][R6.64] ;  /* 0x0000000806067981 */ /* 0x020f62000c1e1900 */
[----:B------:R-:W-:Y:S01]  /*16f0*/  BSSY.RECONVERGENT B0, `(.L_x_23) ;  /* 0x0000044000007945 */ /* 0x000fe20003800200 */
[----:B-----5:R-:W-:-:S13]  /*1700*/  ISETP.GE.AND P0, PT, R3, R6, PT ;  /* 0x000000060300720c */ /* 0x020fda0003f06270 */
[----:B------:R-:W-:Y:S05]  /*1710*/  @P0 BRA `(.L_x_24) ;  /* 0x0000000400040947 */ /* 0x000fea0003800000 */
[----:B------:R-:W-:Y:S01]  /*1720*/  IMAD.MOV.U32 R8, RZ, RZ, R6 ;  /* 0x000000ffff087224 */ /* 0x000fe200078e0006 */
[----:B------:R-:W-:-:S07]  /*1730*/  MOV R5, R3 ;  /* 0x0000000300057202 */ /* 0x000fce0000000f00 */
.L_x_31:
[----:B---3--:R-:W3:Y:S01]  /*1740*/  I2F.U32.RP R9, UR7 ;  /* 0x0000000700097d06 */ /* 0x008ee20008209000 */
[----:B0-----:R-:W-:Y:S01]  /*1750*/  HFMA2 R6, -RZ, RZ, 0, 0 ;  /* 0x00000000ff067431 */ /* 0x001fe200000001ff */
[----:B------:R-:W-:-:S06]  /*1760*/  ISETP.NE.U32.AND P2, PT, RZ, UR7, PT ;  /* 0x00000007ff007c0c */ /* 0x000fcc000bf45070 */
[----:B---3--:R-:W3:Y:S02]  /*1770*/  MUFU.RCP R9, R9 ;  /* 0x0000000900097308 */ /* 0x008ee40000001000 */
[----:B---3--:R-:W-:-:S06]  /*1780*/  VIADD R7, R9, 0xffffffe ;  /* 0x0ffffffe09077836 */ /* 0x008fcc0000000000 */
[----:B-1----:R-:W1:Y:S02]  /*1790*/  F2I.FTZ.U32.TRUNC.NTZ R7, R7 ;  /* 0x0000000700077305 */ /* 0x002e64000021f000 */
        /* <DEDUP_REMOVED lines=12> */
[----:B------:R-:W-:-:S05]  /*1860*/  IMAD.IADD R9, R1, 0x1, R0 ;  /* 0x0000000101097824 */ /* 0x000fca00078e0200 */
[----:B------:R-:W3:Y:S01]  /*1870*/  LDL.U8 R0, [R9+0x190] ;  /* 0x0001900009007983 */ /* 0x000ee20000100000 */
[----:B------:R-:W-:Y:S01]  /*1880*/  BSSY.RECONVERGENT B1, `(.L_x_25) ;  /* 0x0000027000017945 */ /* 0x000fe20003800200 */
[----:B---3--:R-:W-:-:S13]  /*1890*/  ISETP.NE.AND P0, PT, R0, RZ, PT ;  /* 0x000000ff0000720c */ /* 0x008fda0003f05270 */
[----:B------:R-:W-:Y:S05]  /*18a0*/  @!P0 BRA `(.L_x_26) ;  /* 0x0000000000908947 */ /* 0x000fea0003800000 */
[----:B------:R-:W0:Y:S02]  /*18b0*/  LDC.64 R6, c[0x0][0x380] ;  /* 0x0000e000ff067b82 */ /* 0x000e240000000a00 */
[----:B0-----:R-:W-:-:S05]  /*18c0*/  IMAD.WIDE.U32 R6, R5, 0x4, R6 ;  /* 0x0000000405067825 */ /* 0x001fca00078e0006 */
[----:B------:R-:W3:Y:S04]  /*18d0*/  LDG.E R21, desc[UR8][R6.64] ;  /* 0x0000000806157981 */ /* 0x000ee8000c1e1900 */
[----:B------:R-:W3:Y:S04]  /*18e0*/  LDG.E R0, desc[UR8][R6.64+0x4] ;  /* 0x0000040806007981 */ /* 0x000ee8000c1e1900 */
[----:B------:R0:W-:Y:S01]  /*18f0*/  STL.U8 [R9+0x190], RZ ;  /* 0x000190ff09007387 */ /* 0x0001e20000100000 */
[----:B---3--:R-:W-:-:S13]  /*1900*/  ISETP.GE.AND P0, PT, R21, R0, PT ;  /* 0x000000001500720c */ /* 0x008fda0003f06270 */
[----:B0-----:R-:W-:Y:S05]  /*1910*/  @P0 BRA `(.L_x_26) ;  /* 0x0000000000740947 */ /* 0x001fea0003800000 */
[----:B------:R-:W0:Y:S01]  /*1920*/  LDC.64 R8, c[0x0][0x3a0] ;  /* 0x0000e800ff087b82 */ /* 0x000e220000000a00 */
[----:B------:R-:W-:Y:S07]  /*1930*/  BSSY.RECONVERGENT B2, `(.L_x_27) ;  /* 0x0000019000027945 */ /* 0x000fee0003800200 */
[----:B------:R-:W1:Y:S08]  /*1940*/  LDC.64 R10, c[0x0][0x3b0] ;  /* 0x0000ec00ff0a7b82 */ /* 0x000e700000000a00 */
[----:B--2---:R-:W2:Y:S08]  /*1950*/  LDC.64 R12, c[0x0][0x3a8] ;  /* 0x0000ea00ff0c7b82 */ /* 0x004eb00000000a00 */
[----:B------:R-:W3:Y:S08]  /*1960*/  LDC.64 R14, c[0x0][0x390] ;  /* 0x0000e400ff0e7b82 */ /* 0x000ef00000000a00 */
[----:B----4-:R-:W4:Y:S02]  /*1970*/  LDC.64 R16, c[0x0][0x388] ;  /* 0x0000e200ff107b82 */ /* 0x010f240000000a00 */
.L_x_30:
[----:B---3--:R-:W-:Y:S01]  /*1980*/  IMAD.WIDE R18, R21, 0x4, R14 ;  /* 0x0000000415127825 */ /* 0x008fe200078e020e */
[----:B0-----:R-:W3:Y:S04]  /*1990*/  LDG.E R20, desc[UR8][R8.64] ;  /* 0x0000000808147981 */ /* 0x001ee8000c1e1900 */
[----:B------:R-:W3:Y:S01]  /*19a0*/  LDG.E R27, desc[UR8][R18.64] ;  /* 0x00000008121b7981 */ /* 0x000ee2000c1e1900 */
[----:B------:R-:W-:Y:S01]  /*19b0*/  BSSY.RECONVERGENT B3, `(.L_x_28) ;  /* 0x000000d000037945 */ /* 0x000fe20003800200 */
[----:B---3--:R-:W-:-:S13]  /*19c0*/  ISETP.GT.AND P0, PT, R27, R20, PT ;  /* 0x000000141b00720c */ /* 0x008fda0003f04270 */
[----:B------:R-:W-:Y:S05]  /*19d0*/  @!P0 BRA `(.L_x_29) ;  /* 0x0000000000288947 */ /* 0x000fea0003800000 */
        /* <DEDUP_REMOVED lines=10> */
.L_x_29:
[----:B------:R-:W-:Y:S05]  /*1a80*/  BSYNC.RECONVERGENT B3 ;  /* 0x0000000000037941 */ /* 0x000fea0003800200 */
.L_x_28:
[----:B------:R-:W-:-:S04]  /*1a90*/  IADD3 R21, PT, PT, R21, 0x1, RZ ;  /* 0x0000000115157810 */ /* 0x000fc80007ffe0ff */
[----:B-----5:R-:W-:-:S13]  /*1aa0*/  ISETP.GE.AND P0, PT, R21, R0, PT ;  /* 0x000000001500720c */ /* 0x020fda0003f06270 */
[----:B------:R-:W-:Y:S05]  /*1ab0*/  @!P0 BRA `(.L_x_30) ;  /* 0xfffffffc00b08947 */ /* 0x000fea000383ffff */
[----:B------:R-:W-:Y:S05]  /*1ac0*/  BSYNC.RECONVERGENT B2 ;  /* 0x0000000000027941 */ /* 0x000fea0003800200 */
.L_x_27:
[----:B0-----:R-:W0:Y:S02]  /*1ad0*/  LDC.64 R6, c[0x0][0x398] ;  /* 0x0000e600ff067b82 */ /* 0x001e240000000a00 */
[----:B0-----:R0:W5:Y:S02]  /*1ae0*/  LDG.E R8, desc[UR8][R6.64] ;  /* 0x0000000806087981 */ /* 0x001164000c1e1900 */
.L_x_26:
[----:B------:R-:W-:Y:S05]  /*1af0*/  BSYNC.RECONVERGENT B1 ;  /* 0x0000000000017941 */ /* 0x000fea0003800200 */
.L_x_25:
[----:B------:R-:W-:-:S05]  /*1b00*/  VIADD R5, R5, UR7 ;  /* 0x0000000705057c36 */ /* 0x000fca0008000000 */
[----:B-----5:R-:W-:-:S13]  /*1b10*/  ISETP.GE.AND P0, PT, R5, R8, PT ;  /* 0x000000080500720c */ /* 0x020fda0003f06270 */
[----:B------:R-:W-:Y:S05]  /*1b20*/  @!P0 BRA `(.L_x_31) ;  /* 0xfffffffc00048947 */ /* 0x000fea000383ffff */
.L_x_24:
[----:B------:R-:W-:Y:S05]  /*1b30*/  BSYNC.RECONVERGENT B0 ;  /* 0x0000000000007941 */ /* 0x000fea0003800200 */
.L_x_23:
[----:B0-----:R-:W0:Y:S08]  /*1b40*/  LDC.64 R6, c[0x0][0x398] ;  /* 0x0000e600ff067b82 */ /* 0x001e300000000a00 */
[----:B------:R-:W-:Y:S06]  /*1b50*/  BAR.SYNC.DEFER_BLOCKING 0x0 ;  /* 0x0000000000007b1d */ /* 0x000fec0000010000 */
[----:B0-----:R-:W5:Y:S01]  /*1b60*/  LDG.E R14, desc[UR8][R6.64] ;  /* 0x00000008060e7981 */ /* 0x001f62000c1e1900 */
[----:B------:R-:W-:Y:S01]  /*1b70*/  BSSY.RECONVERGENT B0, `(.L_x_32) ;  /* 0x0000047000007945 */ /* 0x000fe20003800200 */
[----:B-----5:R-:W-:-:S13]  /*1b80*/  ISETP.GE.AND P0, PT, R3, R14, PT ;  /* 0x0000000e0300720c */ /* 0x020fda0003f06270 */
[----:B------:R-:W-:Y:S05]  /*1b90*/  @P0 BRA `(.L_x_33) ;  /* 0x0000000400100947 */ /* 0x000fea0003800000 */
[----:B------:R-:W0:Y:S01]  /*1ba0*/  LDC.64 R6, c[0x0][0x3b0] ;  /* 0x0000ec00ff067b82 */ /* 0x000e220000000a00 */
[----:B------:R-:W-:-:S07]  /*1bb0*/  MOV R5, R3 ;  /* 0x0000000300057202 */ /* 0x000fce0000000f00 */
[----:B---3--:R-:W3:Y:S02]  /*1bc0*/  LDC.64 R8, c[0x0][0x3a8] ;  /* 0x0000ea00ff087b82 */ /* 0x008ee40000000a00 */
.L_x_36:
[----:B01----:R-:W-:-:S04]  /*1bd0*/  IMAD.IADD R11, R4, 0x1, R5 ;  /* 0x00000001040b7824 */ /* 0x003fc800078e0205 */
[----:B0-2---:R-:W-:-:S04]  /*1be0*/  IMAD.WIDE R12, R11, 0x4, R6 ;  /* 0x000000040b0c7825 */ /* 0x005fc800078e0206 */
[----:B---3--:R-:W-:Y:S02]  /*1bf0*/  IMAD.WIDE R10, R11, 0x4, R8 ;  /* 0x000000040b0a7825 */ /* 0x008fe400078e0208 */
[----:B------:R-:W2:Y:S04]  /*1c00*/  LDG.E R12, desc[UR8][R12.64] ;  /* 0x000000080c0c7981 */ /* 0x000ea8000c1e1900 */
[----:B------:R-:W2:Y:S01]  /*1c10*/  LDG.E R15, desc[UR8][R10.64] ;  /* 0x000000080a0f7981 */ /* 0x000ea2000c1e1900 */
[----:B------:R-:W-:Y:S01]  /*1c20*/  BSSY.RECONVERGENT B1, `(.L_x_34) ;  /* 0x0000038000017945 */ /* 0x000fe20003800200 */
[----:B--2---:R-:W-:-:S13]  /*1c30*/  ISETP.GE.AND P0, PT, R12, R15, PT ;  /* 0x0000000f0c00720c */ /* 0x004fda0003f06270 */
[----:B------:R-:W-:Y:S05]  /*1c40*/  @P0 BRA `(.L_x_35) ;  /* 0x0000000000d40947 */ /* 0x000fea0003800000 */
[----:B----4-:R-:W0:Y:S01]  /*1c50*/  LDC.64 R16, c[0x0][0x3a0] ;  /* 0x0000e800ff107b82 */ /* 0x010e220000000a00 */
[----:B------:R1:W-:Y:S04]  /*1c60*/  STG.E desc[UR8][R10.64], R12 ;  /* 0x0000000c0a007986 */ /* 0x0003e8000c101908 */
[----:B0-----:R-:W2:Y:S01]  /*1c70*/  LDG.E R13, desc[UR8][R16.64] ;  /* 0x00000008100d7981 */ /* 0x001ea2000c1e1900 */
[----:B------:R-:W0:Y:S02]  /*1c80*/  I2F.U32.RP R20, UR7 ;  /* 0x0000000700147d06 */ /* 0x000e240008209000 */
[----:B------:R-:W3:Y:S06]  /*1c90*/  LDC.64 R18, c[0x0][0x398] ;  /* 0x0000e600ff127b82 */ /* 0x000eec0000000a00 */
[----:B0-----:R-:W0:Y:S01]  /*1ca0*/  MUFU.RCP R20, R20 ;  /* 0x0000001400147308 */ /* 0x001e220000001000 */
[----:B-1----:R-:W-:Y:S01]  /*1cb0*/  HFMA2 R10, -RZ, RZ, 0, 0 ;  /* 0x00000000ff0a7431 */ /* 0x002fe200000001ff */
[----:B---3--:R1:W5:Y:S01]  /*1cc0*/  LDG.E R14, desc[UR8][R18.64] ;  /* 0x00000008120e7981 */ /* 0x008362000c1e1900 */
[----:B------:R-:W-:-:S02]  /*1cd0*/  ISETP.NE.U32.AND P5, PT, RZ, UR7, PT ;  /* 0x00000007ff007c0c */ /* 0x000fc4000bfa5070 */
[----:B0-----:R-:W-:-:S04]  /*1ce0*/  IADD3 R21, PT, PT, R20, 0xffffffe, RZ ;  /* 0x0ffffffe14157810 */ /* 0x001fc80007ffe0ff */
[----:B------:R-:W1:Y:S02]  /*1cf0*/  F2I.FTZ.U32.TRUNC.NTZ R11, R21 ;  /* 0x00000015000b7305 */ /* 0x000e64000021f000 */
[----:B-1----:R-:W-:-:S05]  /*1d00*/  IADD3 R19, PT, PT, RZ, -R11, RZ ;  /* 0x8000000bff137210 */ /* 0x002fca0007ffe0ff */
[----:B------:R-:W-:Y:S01]  /*1d10*/  IMAD R19, R19, UR7, RZ ;  /* 0x0000000713137c24 */ /* 0x000fe2000f8e02ff */
[----:B--2---:R-:W-:-:S04]  /*1d20*/  IABS R15, R13 ;  /* 0x0000000d000f7213 */ /* 0x004fc80000000000 */
[----:B------:R-:W0:Y:S08]  /*1d30*/  I2F.RP R0, R15 ;  /* 0x0000000f00007306 */ /* 0x000e300000209400 */
[----:B0-----:R-:W0:Y:S02]  /*1d40*/  MUFU.RCP R0, R0 ;  /* 0x0000000000007308 */ /* 0x001e240000001000 */
[----:B0-----:R-:W-:-:S02]  /*1d50*/  VIADD R16, R0, 0xffffffe ;  /* 0x0ffffffe00107836 */ /* 0x001fc40000000000 */
[----:B------:R-:W-:Y:S01]  /*1d60*/  IMAD.HI.U32 R0, R11, R19, R10 ;  /* 0x000000130b007227 */ /* 0x000fe200078e000a */
[----:B------:R-:W-:-:S03]  /*1d70*/  IABS R10, R12 ;  /* 0x0000000c000a7213 */ /* 0x000fc60000000000 */
[----:B------:R0:W1:Y:S01]  /*1d80*/  F2I.FTZ.U32.TRUNC.NTZ R17, R16 ;  /* 0x0000001000117305 */ /* 0x000062000021f000 */
[----:B------:R-:W-:Y:S01]  /*1d90*/  LOP3.LUT R12, R12, R13, RZ, 0x3c, !PT ;  /* 0x0000000d0c0c7212 */ /* 0x000fe200078e3cff */
[----:B------:R-:W-:-:S03]  /*1da0*/  IMAD.HI.U32 R0, R0, R5, RZ ;  /* 0x0000000500007227 */ /* 0x000fc600078e00ff */
[----:B------:R-:W-:Y:S01]  /*1db0*/  ISETP.GE.AND P1, PT, R12, RZ, PT ;  /* 0x000000ff0c00720c */ /* 0x000fe20003f26270 */
[----:B0-----:R-:W-:Y:S02]  /*1dc0*/  IMAD.MOV.U32 R16, RZ, RZ, RZ ;  /* 0x000000ffff107224 */ /* 0x001fe400078e00ff */
[----:B-1----:R-:W-:-:S04]  /*1dd0*/  IMAD.MOV R18, RZ, RZ, -R17 ;  /* 0x000000ffff127224 */ /* 0x002fc800078e0a11 */
[----:B------:R-:W-:Y:S01]  /*1de0*/  IMAD R11, R18, R15, RZ ;  /* 0x0000000f120b7224 */ /* 0x000fe200078e02ff */
[----:B------:R-:W-:-:S03]  /*1df0*/  IABS R18, R13 ;  /* 0x0000000d00127213 */ /* 0x000fc60000000000 */
[----:B------:R-:W-:Y:S01]  /*1e00*/  IMAD.HI.U32 R16, R17, R11, R16 ;  /* 0x0000000b11107227 */ /* 0x000fe200078e0010 */
[----:B------:R-:W-:-:S03]  /*1e10*/  IADD3 R18, PT, PT, RZ, -R18, RZ ;  /* 0x80000012ff127210 */ /* 0x000fc60007ffe0ff */
[----:B------:R-:W-:Y:S01]  /*1e20*/  IMAD.MOV.U32 R11, RZ, RZ, R10 ;  /* 0x000000ffff0b7224 */ /* 0x000fe200078e000a */
[----:B------:R-:W-:-:S03]  /*1e30*/  IADD3 R10, PT, PT, -R0, RZ, RZ ;  /* 0x000000ff000a7210 */ /* 0x000fc60007ffe1ff */
[----:B------:R-:W-:-:S04]  /*1e40*/  IMAD.HI.U32 R16, R16, R11, RZ ;  /* 0x0000000b10107227 */ /* 0x000fc800078e00ff */
[----:B------:R-:W-:Y:S02]  /*1e50*/  IMAD R18, R16, R18, R11 ;  /* 0x0000001210127224 */ /* 0x000fe400078e020b */
[----:B------:R-:W-:-:S03]  /*1e60*/  IMAD R10, R10, UR7, R5 ;  /* 0x000000070a0a7c24 */ /* 0x000fc6000f8e0205 */
[----:B------:R-:W-:Y:S02]  /*1e70*/  ISETP.GT.U32.AND P4, PT, R15, R18, PT ;  /* 0x000000120f00720c */ /* 0x000fe40003f84070 */
[----:B------:R-:W-:-:S11]  /*1e80*/  ISETP.GE.U32.AND P3, PT, R10, UR7, PT ;  /* 0x000000070a007c0c */ /* 0x000fd6000bf66070 */
[----:B------:R-:W-:Y:S02]  /*1e90*/  @!P4 IMAD.IADD R18, R18, 0x1, -R15 ;  /* 0x000000011212c824 */ /* 0x000fe400078e0a0f */
[----:B------:R-:W-:Y:S01]  /*1ea0*/  @P3 IADD3 R10, PT, PT, R10, -UR7, RZ ;  /* 0x800000070a0a3c10 */ /* 0x000fe2000fffe0ff */
[----:B------:R-:W-:Y:S01]  /*1eb0*/  @!P4 VIADD R16, R16, 0x1 ;  /* 0x000000011010c836 */ /* 0x000fe20000000000 */
[----:B------:R-:W-:Y:S01]  /*1ec0*/  ISETP.NE.AND P4, PT, R13, RZ, PT ;  /* 0x000000ff0d00720c */ /* 0x000fe20003f85270 */
[----:B------:R-:W-:Y:S01]  /*1ed0*/  @P3 VIADD R0, R0, 0x1 ;  /* 0x0000000100003836 */ /* 0x000fe20000000000 */
[----:B------:R-:W-:Y:S02]  /*1ee0*/  ISETP.GE.U32.AND P0, PT, R18, R15, PT ;  /* 0x0000000f1200720c */ /* 0x000fe40003f06070 */
[----:B------:R-:W-:Y:S02]  /*1ef0*/  ISETP.GE.U32.AND P2, PT, R10, UR7, PT ;  /* 0x000000070a007c0c */ /* 0x000fe4000bf46070 */
[----:B------:R-:W-:-:S09]  /*1f00*/  MOV R10, 0x1 ;  /* 0x00000001000a7802 */ /* 0x000fd20000000f00 */
[----:B------:R-:W-:Y:S02]  /*1f10*/  @P0 IADD3 R16, PT, PT, R16, 0x1, RZ ;  /* 0x0000000110100810 */ /* 0x000fe40007ffe0ff */
[----:B------:R-:W-:Y:S02]  /*1f20*/  @P2 IADD3 R0, PT, PT, R0, 0x1, RZ ;  /* 0x0000000100002810 */ /* 0x000fe40007ffe0ff */
[----:B------:R-:W-:Y:S01]  /*1f30*/  @!P5 LOP3.LUT R0, RZ, UR7, RZ, 0x33, !PT ;  /* 0x00000007ff00dc12 */ /* 0x000fe2000f8e33ff */
[----:B------:R-:W-:Y:S01]  /*1f40*/  @!P1 IMAD.MOV R16, RZ, RZ, -R16 ;  /* 0x000000ffff109224 */ /* 0x000fe200078e0a10 */
[----:B------:R-:W-:-:S03]  /*1f50*/  @!P4 LOP3.LUT R16, RZ, R13, RZ, 0x33, !PT ;  /* 0x0000000dff10c212 */ /* 0x000fc600078e33ff */
[----:B------:R-:W-:Y:S01]  /*1f60*/  IMAD R11, R0, 0x4, R1 ;  /* 0x00000004000b7824 */ /* 0x000fe200078e0201 */
[----:B------:R-:W-:-:S04]  /*1f70*/  IADD3 R0, PT, PT, R1, R0, RZ ;  /* 0x0000000001007210 */ /* 0x000fc80007ffe0ff */
[----:B------:R0:W-:Y:S04]  /*1f80*/  STL [R11], R16 ;  /* 0x000000100b007387 */ /* 0x0001e80000100800 */
[----:B------:R0:W-:Y:S02]  /*1f90*/  STL.U8 [R0+0x1f4], R10 ;  /* 0x0001f40a00007387 */ /* 0x0001e40000100000 */
.L_x_35:
[----:B------:R-:W-:Y:S05]  /*1fa0*/  BSYNC.RECONVERGENT B1 ;  /* 0x0000000000017941 */ /* 0x000fea0003800200 */
.L_x_34:
[----:B------:R-:W-:-:S05]  /*1fb0*/  VIADD R5, R5, UR7 ;  /* 0x0000000705057c36 */ /* 0x000fca0008000000 */
[----:B-----5:R-:W-:-:S13]  /*1fc0*/  ISETP.GE.AND P0, PT, R5, R14, PT ;  /* 0x0000000e0500720c */ /* 0x020fda0003f06270 */
[----:B------:R-:W-:Y:S05]  /*1fd0*/  @!P0 BRA `(.L_x_36) ;  /* 0xfffffff800fc8947 */ /* 0x000fea000383ffff */
.L_x_33:
[----:B------:R-:W-:Y:S05]  /*1fe0*/  BSYNC.RECONVERGENT B0 ;  /* 0x0000000000007941 */ /* 0x000fea0003800200 */
.L_x_32:
[----:B------:R-:W5:Y:S01]  /*1ff0*/  S2UR UR6, SR_CgaCtaId ;  /* 0x00000000000679c3 */ /* 0x000f620000008800 */
[----:B------:R-:W-:Y:S01]  /*2000*/  UMOV UR5, 0x400 ;  /* 0x0000040000057882 */ /* 0x000fe20000000000 */
[----:B------:R-:W-:Y:S02]  /*2010*/  HFMA2 R6, -RZ, RZ, 0, 5.9604644775390625e-08 ;  /* 0x00000001ff067431 */ /* 0x000fe400000001ff */
[----:B------:R-:W-:Y:S01]  /*2020*/  IMAD.MOV.U32 R7, RZ, RZ, RZ ;  /* 0x000000ffff077224 */ /* 0x000fe200078e00ff */
[----:B------:R-:W-:Y:S02]  /*2030*/  UIADD3 UR4, UPT, UPT, UR4, 0x1, URZ ;  /* 0x0000000104047890 */ /* 0x000fe4000fffe0ff */
[----:B-----5:R-:W-:-:S09]  /*2040*/  ULEA UR5, UR6, UR5, 0x18 ;  /* 0x0000000506057291 */ /* 0x020fd2000f8ec0ff */
[----:B------:R0:W-:Y:S01]  /*2050*/  STS.64 [UR5], R6 ;  /* 0x00000006ff007988 */ /* 0x0001e20008000a05 */
[----:B------:R-:W-:Y:S06]  /*2060*/  BAR.SYNC.DEFER_BLOCKING 0x0 ;  /* 0x0000000000007b1d */ /* 0x000fec0000010000 */
[----:B------:R-:W-:Y:S05]  /*2070*/  BRA `(.L_x_37) ;  /* 0xffffffe400e87947 */ /* 0x000fea000383ffff */
.L_x_6:
[----:B------:R-:W1:Y:S02]  /*2080*/  LDC.64 R4, c[0x0][0x398] ;  /* 0x0000e600ff047b82 */ /* 0x000e640000000a00 */
[----:B-1----:R-:W2:Y:S06]  /*2090*/  LDG.E R9, desc[UR8][R4.64] ;  /* 0x0000000804097981 */ /* 0x002eac000c1e1900 */
[----:B------:R-:W1:Y:S02]  /*20a0*/  LDC R7, c[0x0][0x370] ;  /* 0x0000dc00ff077b82 */ /* 0x000e640000000800 */
[----:B-1----:R-:W-:-:S04]  /*20b0*/  IADD3 R2, PT, PT, R7, R2, RZ ;  /* 0x0000000207027210 */ /* 0x002fc80007ffe0ff */
[----:B--2---:R-:W-:-:S13]  /*20c0*/  ISETP.GE.AND P0, PT, R2, R9, PT ;  /* 0x000000090200720c */ /* 0x004fda0003f06270 */
[----:B------:R-:W-:Y:S05]  /*20d0*/  @!P0 BRA `(.L_x_38) ;  /* 0xffffffdc00f48947 */ /* 0x000fea000383ffff */
[----:B------:R-:W-:Y:S05]  /*20e0*/  EXIT ;  /* 0x000000000000794d */ /* 0x000fea0003800000 */
.L_x_39:
[----:B------:R-:W-:-:S00]  /*20f0*/  BRA `(.L_x_39) ;  /* 0xfffffffc00fc7947 */ /* 0x000fc0000383ffff */
[----:B------:R-:W-:-:S00]  /*2100*/  NOP ;  /* 0x0000000000007918 */ /* 0x000fc00000000000 */
[----:B------:R-:W-:-:S00]  /*2110*/  NOP ;  /* 0x0000000000007918 */ /* 0x000fc00000000000 */
[----:B------:R-:W-:-:S00]  /*2120*/  NOP ;  /* 0x0000000000007918 */ /* 0x000fc00000000000 */
[----:B------:R-:W-:-:S00]  /*2130*/  NOP ;  /* 0x0000000000007918 */ /* 0x000fc00000000000 */
[----:B------:R-:W-:-:S00]  /*2140*/  NOP ;  /* 0x0000000000007918 */ /* 0x000fc00000000000 */
[----:B------:R-:W-:-:S00]  /*2150*/  NOP ;  /* 0x0000000000007918 */ /* 0x000fc00000000000 */
[----:B------:R-:W-:-:S00]  /*2160*/  NOP ;  /* 0x0000000000007918 */ /* 0x000fc00000000000 */
[----:B------:R-:W-:-:S00]  /*2170*/  NOP ;  /* 0x0000000000007918 */ /* 0x000fc00000000000 */
.L_x_40:


//--------------------- .nv.shared._Z14delta_steppingPiS_S_S_S_S_S_ --------------------------
	.section	.nv.shared._Z14delta_steppingPiS_S_S_S_S_S_,"aw",@nobits
	.sectionflags	@""
	.align	4
.nv.shared._Z14delta_steppingPiS_S_S_S_S_S_:
	.zero		1032


//--------------------- .nv.shared.reserved.0     --------------------------
	.section	.nv.shared.reserved.0,"aw",@nobits
	.weak		__nv_reservedSMEM_offset_0_alias
	.size		__nv_reservedSMEM_offset_0_alias, 0, 64
	.other		__nv_reservedSMEM_offset_0_alias,@"STO_CUDA_RESERVED_SHARED STV_DEFAULT"
__nv_reservedSMEM_offset_0_alias:
	.zero		0
	.zero		64


//--------------------- .nv.constant0._Z14delta_steppingPiS_S_S_S_S_S_ --------------------------
	.section	.nv.constant0._Z14delta_steppingPiS_S_S_S_S_S_,"a",@progbits
	.sectionflags	@""
	.align	4
.nv.constant0._Z14delta_steppingPiS_S_S_S_S_S_:
	.zero		952


//--------------------- SYMBOLS --------------------------

	.type		.nv.reservedSmem.offset0,@object
	.size		.nv.reservedSmem.offset0,0x4
	.type		.nv.reservedSmem.cap,@object
	.size		.nv.reservedSmem.cap,0x4
